	.headerflags	@"EF_CUDA_TEXMODE_UNIFIED EF_CUDA_64BIT_ADDRESS EF_CUDA_SM86 EF_CUDA_VIRTUAL_SM(EF_CUDA_SM86)"
	.elftype	@"ET_EXEC"


//--------------------- .nv.info                  --------------------------
	.section	.nv.info,"",@"SHT_CUDA_INFO"
	.align	4


	//----- nvinfo : EIATTR_REGCOUNT
	.align		4
        /*0000*/ 	.byte	0x04, 0x2f
        /*0002*/ 	.short	(.L_1 - .L_0)
	.align		4
.L_0:
        /*0004*/ 	.word	index@(triton_mm)
        /*0008*/ 	.word	0x000000a8


	//----- nvinfo : EIATTR_MAX_STACK_SIZE
	.align		4
.L_1:
        /*000c*/ 	.byte	0x04, 0x23
        /*000e*/ 	.short	(.L_3 - .L_2)
	.align		4
.L_2:
        /*0010*/ 	.word	index@(triton_mm)
        /*0014*/ 	.word	0x00000000


	//----- nvinfo : EIATTR_MIN_STACK_SIZE
	.align		4
.L_3:
        /*0018*/ 	.byte	0x04, 0x12
        /*001a*/ 	.short	(.L_5 - .L_4)
	.align		4
.L_4:
        /*001c*/ 	.word	index@(triton_mm)
        /*0020*/ 	.word	0x00000008


	//----- nvinfo : EIATTR_FRAME_SIZE
	.align		4
.L_5:
        /*0024*/ 	.byte	0x04, 0x11
        /*0026*/ 	.short	(.L_7 - .L_6)
	.align		4
.L_6:
        /*0028*/ 	.word	index@(triton_mm)
        /*002c*/ 	.word	0x00000008
.L_7:


//--------------------- .nv.info.triton_mm        --------------------------
	.section	.nv.info.triton_mm,"",@"SHT_CUDA_INFO"
	.align	4


	//----- nvinfo : EIATTR_CUDA_API_VERSION
	.align		4
        /*0000*/ 	.byte	0x04, 0x37
        /*0002*/ 	.short	(.L_9 - .L_8)
.L_8:
        /*0004*/ 	.word	0x0000007b


	//----- nvinfo : EIATTR_SW2861232_WAR
	.align		4
.L_9:
        /*0008*/ 	.byte	0x01, 0x35
	.zero		2


	//----- nvinfo : EIATTR_PARAM_CBANK
	.align		4
        /*000c*/ 	.byte	0x04, 0x0a
        /*000e*/ 	.short	(.L_11 - .L_10)
	.align		4
.L_10:
        /*0010*/ 	.word	index@(.nv.constant0.triton_mm)
        /*0014*/ 	.short	0x0160
        /*0016*/ 	.short	0x001c


	//----- nvinfo : EIATTR_CBANK_PARAM_SIZE
	.align		4
.L_11:
        /*0018*/ 	.byte	0x03, 0x19
        /*001a*/ 	.short	0x001c


	//----- nvinfo : EIATTR_KPARAM_INFO
	.align		4
        /*001c*/ 	.byte	0x04, 0x17
        /*001e*/ 	.short	(.L_13 - .L_12)
.L_12:
        /*0020*/ 	.word	0x00000000
        /*0024*/ 	.short	0x0003
        /*0026*/ 	.short	0x0018
        /*0028*/ 	.byte	0x00, 0xf0, 0x11, 0x00


	//----- nvinfo : EIATTR_KPARAM_INFO
	.align		4
.L_13:
        /*002c*/ 	.byte	0x04, 0x17
        /*002e*/ 	.short	(.L_15 - .L_14)
.L_14:
        /*0030*/ 	.word	0x00000000
        /*0034*/ 	.short	0x0002
        /*0036*/ 	.short	0x0010
        /*0038*/ 	.byte	0x00, 0xf0, 0x21, 0x00


	//----- nvinfo : EIATTR_KPARAM_INFO
	.align		4
.L_15:
        /*003c*/ 	.byte	0x04, 0x17
        /*003e*/ 	.short	(.L_17 - .L_16)
.L_16:
        /*0040*/ 	.word	0x00000000
        /*0044*/ 	.short	0x0001
        /*0046*/ 	.short	0x0008
        /*0048*/ 	.byte	0x00, 0xf0, 0x21, 0x00


	//----- nvinfo : EIATTR_KPARAM_INFO
	.align		4
.L_17:
        /*004c*/ 	.byte	0x04, 0x17
        /*004e*/ 	.short	(.L_19 - .L_18)
.L_18:
        /*0050*/ 	.word	0x00000000
        /*0054*/ 	.short	0x0000
        /*0056*/ 	.short	0x0000
        /*0058*/ 	.byte	0x00, 0xf0, 0x21, 0x00


	//----- nvinfo : EIATTR_MAXREG_COUNT
	.align		4
.L_19:
        /*005c*/ 	.byte	0x03, 0x1b
        /*005e*/ 	.short	0x00ff


	//----- nvinfo : EIATTR_EXIT_INSTR_OFFSETS
	.align		4
        /*0060*/ 	.byte	0x04, 0x1c
        /*0062*/ 	.short	(.L_21 - .L_20)


	//   ....[0]....
.L_20:
        /*0064*/ 	.word	0x00000040


	//   ....[1]....
        /*0068*/ 	.word	0x0000aa70


	//   ....[2]....
        /*006c*/ 	.word	0x0000aac0


	//----- nvinfo : EIATTR_MAX_THREADS
	.align		4
.L_21:
        /*0070*/ 	.byte	0x04, 0x05
        /*0072*/ 	.short	(.L_23 - .L_22)
.L_22:
        /*0074*/ 	.word	0x00000080
        /*0078*/ 	.word	0x00000001
        /*007c*/ 	.word	0x00000001
.L_23:


//--------------------- .nv.rel.action            --------------------------
	.section	.nv.rel.action,"",@"SHT_CUDA_RELOCINFO"
	.align	8
	.sectionentsize	8
        /*0000*/ 	.byte	0x73, 0x00, 0x00, 0x00, 0x00, 0x00, 0x00, 0x00, 0x00, 0x00, 0x00, 0x11, 0x25, 0x00, 0x05, 0x36


//--------------------- .nv.constant0.triton_mm   --------------------------
	.section	.nv.constant0.triton_mm,"a",@progbits
	.align	4
.nv.constant0.triton_mm:
	.zero		380


//--------------------- .text.triton_mm           --------------------------
	.section	.text.triton_mm,"ax",@progbits
	.sectionflags	@"SHF_BARRIERS=1"
	.sectioninfo	@"SHI_REGISTERS=168"
	.align	128
        .global         triton_mm
        .type           triton_mm,@function
        .size           triton_mm,(.L_x_3 - triton_mm)
        .other          triton_mm,@"STO_CUDA_ENTRY STV_DEFAULT"
triton_mm:
.text.triton_mm:
[----:B------:R-:W-:-:S02]  /*0000*/  MOV R1, c[0x0][0x28] ;  /* 0x00000a0000017a02 */ /* 0x000fc40000000f00 */
[----:B------:R-:W-:Y:S02]  /*0010*/  MOV R0, c[0x0][0x178] ;  /* 0x00005e0000007a02 */ /* 0x000fe40000000f00 */
[----:B------:R-:W-:Y:S02]  /*0020*/  IADD3 R1, R1, -0x8, RZ ;  /* 0xfffffff801017810 */ /* 0x000fe40007ffe0ff */
[----:B------:R-:W-:-:S13]  /*0030*/  LOP3.LUT P0, RZ, R0, 0x7fffff, RZ, 0xc0, !PT ;  /* 0x007fffff00ff7812 */ /* 0x000fda000780c0ff */
[----:B------:R-:W-:Y:S05]  /*0040*/  @!P0 EXIT ;  /* 0x000000000000894d */ /* 0x000fea0003800000 */
[----:B------:R-:W1:Y:S01]  /*0050*/  S2R R9, SR_CTAID.X ;  /* 0x0000000000097919 */ /* 0x000e620000002500 */
[----:B------:R-:W-:Y:S01]  /*0060*/  IADD3 R0, R0, 0x3f, RZ ;  /* 0x0000003f00007810 */ /* 0x000fe20007ffe0ff */
[----:B------:R-:W-:Y:S01]  /*0070*/  ULDC.64 UR8, c[0x0][0x118] ;  /* 0x0000460000087ab9 */ /* 0x000fe20000000a00 */
[----:B------:R-:W-:Y:S01]  /*0080*/  IABS R27, c[0x0][0x178] ;  /* 0x00005e00001b7a13 */ /* 0x000fe20000000000 */
[----:B------:R-:W-:Y:S01]  /*0090*/  CS2R R84, SRZ ;  /* 0x0000000000547805 */ /* 0x000fe2000001ff00 */
[----:B------:R-:W-:Y:S01]  /*00a0*/  SHF.R.S32.HI R3, RZ, 0x1f, R0 ;  /* 0x0000001fff037819 */ /* 0x000fe20000011400 */
[----:B------:R-:W-:Y:S01]  /*00b0*/  CS2R R86, SRZ ;  /* 0x0000000000567805 */ /* 0x000fe2000001ff00 */
[----:B------:R-:W2:Y:S01]  /*00c0*/  I2F.RP R8, R27 ;  /* 0x0000001b00087306 */ /* 0x000ea20000209400 */
[----:B------:R-:W-:Y:S01]  /*00d0*/  MOV R131, 0x1 ;  /* 0x0000000100837802 */ /* 0x000fe20000000f00 */
[----:B------:R-:W-:Y:S01]  /*00e0*/  CS2R R80, SRZ ;  /* 0x0000000000507805 */ /* 0x000fe2000001ff00 */
[----:B------:R-:W-:Y:S01]  /*00f0*/  LEA.HI R3, R3, R0, RZ, 0x6 ;  /* 0x0000000003037211 */ /* 0x000fe200078f30ff */
[----:B------:R-:W-:Y:S01]  /*0100*/  CS2R R82, SRZ ;  /* 0x0000000000527805 */ /* 0x000fe2000001ff00 */
[----:B------:R-:W-:Y:S01]  /*0110*/  MOV R136, 0xffffffe0 ;  /* 0xffffffe000887802 */ /* 0x000fe20000000f00 */
[----:B------:R-:W-:Y:S01]  /*0120*/  CS2R R32, SRZ ;  /* 0x0000000000207805 */ /* 0x000fe2000001ff00 */
        /* <DEDUP_REMOVED lines=9> */
[----:B--2---:R-:W-:Y:S01]  /*01c0*/  MUFU.RCP R8, R8 ;  /* 0x0000000800087308 */ /* 0x004fe20000001000 */
[----:B-1----:R-:W-:Y:S01]  /*01d0*/  SHF.R.S32.HI R2, RZ, 0x1f, R9 ;  /* 0x0000001fff027819 */ /* 0x002fe20000011409 */
[----:B------:R-:W-:Y:S01]  /*01e0*/  CS2R R52, SRZ ;  /* 0x0000000000347805 */ /* 0x000fe2000001ff00 */
[-C--:B------:R-:W-:Y:S01]  /*01f0*/  IABS R10, R9.reuse ;  /* 0x00000009000a7213 */ /* 0x080fe20000000000 */
[----:B------:R-:W-:Y:S01]  /*0200*/  CS2R R54, SRZ ;  /* 0x0000000000367805 */ /* 0x000fe2000001ff00 */
[----:B------:R-:W-:Y:S01]  /*0210*/  LEA.HI R2, R2, R9, RZ, 0x5 ;  /* 0x0000000902027211 */ /* 0x000fe200078f28ff */
[----:B------:R-:W-:Y:S01]  /*0220*/  CS2R R56, SRZ ;  /* 0x0000000000387805 */ /* 0x000fe2000001ff00 */
[----:B------:R-:W-:Y:S01]  /*0230*/  ISETP.GE.AND P2, PT, R9, RZ, PT ;  /* 0x000000ff0900720c */ /* 0x000fe20003f46270 */
[----:B------:R-:W-:Y:S01]  /*0240*/  CS2R R58, SRZ ;  /* 0x00000000003a7805 */ /* 0x000fe2000001ff00 */
[----:B------:R-:W-:Y:S01]  /*0250*/  SHF.R.S32.HI R4, RZ, 0x5, R2 ;  /* 0x00000005ff047819 */ /* 0x000fe20000011402 */
[----:B------:R-:W-:Y:S01]  /*0260*/  CS2R R60, SRZ ;  /* 0x00000000003c7805 */ /* 0x000fe2000001ff00 */
[----:B------:R-:W-:Y:S01]  /*0270*/  LOP3.LUT R2, R2, 0xffffffe0, RZ, 0xc0, !PT ;  /* 0xffffffe002027812 */ /* 0x000fe200078ec0ff */
[----:B------:R-:W-:Y:S01]  /*0280*/  UMOV UR4, URZ ;  /* 0x0000003f00047c82 */ /* 0x000fe20008000000 */
[----:B------:R-:W-:Y:S01]  /*0290*/  SHF.L.U32 R4, R4, 0x3, RZ ;  /* 0x0000000304047819 */ /* 0x000fe200000006ff */
[----:B------:R-:W-:-:S02]  /*02a0*/  UMOV UR6, URZ ;  /* 0x0000003f00067c82 */ /* 0x000fc40008000000 */
[----:B------:R-:W-:Y:S01]  /*02b0*/  UMOV UR7, URZ ;  /* 0x0000003f00077c82 */ /* 0x000fe20008000000 */
[----:B------:R-:W-:Y:S01]  /*02c0*/  LEA.HI.SX32 R3, R3, -R4, 0x1a ;  /* 0x8000000403037211 */ /* 0x000fe200078fd2ff */
[----:B------:R-:W-:-:S03]  /*02d0*/  UMOV UR5, URZ ;  /* 0x0000003f00057c82 */ /* 0x000fc60008000000 */
[----:B------:R-:W-:-:S04]  /*02e0*/  IMNMX R0, R3, 0x8, PT ;  /* 0x0000000803007817 */ /* 0x000fc80003800200 */
[----:B------:R-:W-:-:S04]  /*02f0*/  IABS R11, R0 ;  /* 0x00000000000b7213 */ /* 0x000fc80000000000 */
[----:B------:R-:W1:Y:S08]  /*0300*/  I2F.RP R5, R11 ;  /* 0x0000000b00057306 */ /* 0x000e700000209400 */
[----:B-1----:R-:W1:Y:S02]  /*0310*/  MUFU.RCP R5, R5 ;  /* 0x0000000500057308 */ /* 0x002e640000001000 */
[----:B-1----:R-:W-:-:S02]  /*0320*/  IADD3 R3, R5, 0xffffffe, RZ ;  /* 0x0ffffffe05037810 */ /* 0x002fc40007ffe0ff */
[----:B------:R-:W-:Y:S02]  /*0330*/  IADD3 R5, -R2, R9, RZ ;  /* 0x0000000902057210 */ /* 0x000fe40007ffe1ff */
[----:B------:R-:W-:Y:S02]  /*0340*/  MOV R2, RZ ;  /* 0x000000ff00027202 */ /* 0x000fe40000000f00 */
[----:B------:R-:W1:Y:S01]  /*0350*/  F2I.FTZ.U32.TRUNC.NTZ R3, R3 ;  /* 0x0000000300037305 */ /* 0x000e62000021f000 */
[----:B------:R-:W-:Y:S02]  /*0360*/  IABS R13, R5 ;  /* 0x00000005000d7213 */ /* 0x000fe40000000000 */
[----:B------:R-:W-:-:S04]  /*0370*/  LOP3.LUT R5, R5, R0, RZ, 0x3c, !PT ;  /* 0x0000000005057212 */ /* 0x000fc800078e3cff */
[----:B------:R-:W-:Y:S02]  /*0380*/  ISETP.GE.AND P4, PT, R5, RZ, PT ;  /* 0x000000ff0500720c */ /* 0x000fe40003f86270 */
[----:B-1----:R-:W-:-:S05]  /*0390*/  IADD3 R6, RZ, -R3, RZ ;  /* 0x80000003ff067210 */ /* 0x002fca0007ffe0ff */
[----:B------:R-:W-:Y:S01]  /*03a0*/  IMAD R7, R6, R11, RZ ;  /* 0x0000000b06077224 */ /* 0x000fe200078e02ff */
[----:B------:R-:W-:-:S03]  /*03b0*/  IABS R6, R0 ;  /* 0x0000000000067213 */ /* 0x000fc60000000000 */
[----:B------:R-:W-:Y:S01]  /*03c0*/  IMAD.HI.U32 R2, R3, R7, R2 ;  /* 0x0000000703027227 */ /* 0x000fe200078e0002 */
[----:B------:R-:W-:Y:S02]  /*03d0*/  MOV R7, R10 ;  /* 0x0000000a00077202 */ /* 0x000fe40000000f00 */
[----:B------:R-:W-:-:S03]  /*03e0*/  IADD3 R10, RZ, -R6, RZ ;  /* 0x80000006ff0a7210 */ /* 0x000fc60007ffe0ff */
[----:B------:R-:W-:-:S04]  /*03f0*/  IMAD.HI.U32 R3, R2, R7, RZ ;  /* 0x0000000702037227 */ /* 0x000fc800078e00ff */
[----:B------:R-:W-:-:S04]  /*0400*/  IMAD.HI.U32 R6, R2, R13, RZ ;  /* 0x0000000d02067227 */ /* 0x000fc800078e00ff */
[-C--:B------:R-:W-:Y:S01]  /*0410*/  IMAD R2, R3, R10.reuse, R7 ;  /* 0x0000000a03027224 */ /* 0x080fe200078e0207 */
[----:B------:R-:W-:Y:S01]  /*0420*/  IADD3 R3, R8, 0xffffffe, RZ ;  /* 0x0ffffffe08037810 */ /* 0x000fe20007ffe0ff */
[----:B------:R-:W-:Y:S02]  /*0430*/  IMAD R7, R6, R10, R13 ;  /* 0x0000000a06077224 */ /* 0x000fe400078e020d */
[----:B------:R-:W1:Y:S01]  /*0440*/  S2R R10, SR_TID.X ;  /* 0x00000000000a7919 */ /* 0x000e620000002100 */
[C---:B------:R-:W-:Y:S02]  /*0450*/  ISETP.GT.U32.AND P0, PT, R11.reuse, R2, PT ;  /* 0x000000020b00720c */ /* 0x040fe40003f04070 */
[----:B------:R-:W-:Y:S01]  /*0460*/  ISETP.GT.U32.AND P3, PT, R11, R7, PT ;  /* 0x000000070b00720c */ /* 0x000fe20003f64070 */
[----:B------:R-:W2:Y:S10]  /*0470*/  F2I.FTZ.U32.TRUNC.NTZ R3, R3 ;  /* 0x0000000300037305 */ /* 0x000eb4000021f000 */
[----:B------:R-:W-:-:S02]  /*0480*/  @!P0 IADD3 R2, R2, -R11, RZ ;  /* 0x8000000b02028210 */ /* 0x000fc40007ffe0ff */
[-C--:B------:R-:W-:Y:S02]  /*0490*/  @!P3 IADD3 R7, R7, -R11.reuse, RZ ;  /* 0x8000000b0707b210 */ /* 0x080fe40007ffe0ff */
[----:B------:R-:W-:Y:S02]  /*04a0*/  ISETP.GT.U32.AND P1, PT, R11, R2, PT ;  /* 0x000000020b00720c */ /* 0x000fe40003f24070 */
[----:B------:R-:W-:Y:S02]  /*04b0*/  ISETP.GE.U32.AND P0, PT, R7, R11, PT ;  /* 0x0000000b0700720c */ /* 0x000fe40003f06070 */
[----:B------:R-:W-:Y:S02]  /*04c0*/  @!P3 IADD3 R6, R6, 0x1, RZ ;  /* 0x000000010606b810 */ /* 0x000fe40007ffe0ff */
[----:B--2---:R-:W-:Y:S02]  /*04d0*/  IADD3 R8, RZ, -R3, RZ ;  /* 0x80000003ff087210 */ /* 0x004fe40007ffe0ff */
[----:B-1----:R-:W-:-:S03]  /*04e0*/  SHF.R.U32.HI R137, RZ, 0x5, R10 ;  /* 0x00000005ff897819 */ /* 0x002fc6000001160a */
[----:B------:R-:W-:Y:S01]  /*04f0*/  IMAD R7, R8, R27, RZ ;  /* 0x0000001b08077224 */ /* 0x000fe200078e02ff */
[----:B------:R-:W-:Y:S02]  /*0500*/  SGXT.U32 R137, R137, 0x2 ;  /* 0x000000028989781a */ /* 0x000fe40000000000 */
[----:B------:R-:W-:Y:S02]  /*0510*/  @!P1 IADD3 R2, R2, -R11, RZ ;  /* 0x8000000b02029210 */ /* 0x000fe40007ffe0ff */
[----:B------:R-:W-:Y:S02]  /*0520*/  @P0 IADD3 R6, R6, 0x1, RZ ;  /* 0x0000000106060810 */ /* 0x000fe40007ffe0ff */
[----:B------:R-:W-:Y:S02]  /*0530*/  MOV R5, R2 ;  /* 0x0000000200057202 */ /* 0x000fe40000000f00 */
[----:B------:R-:W-:Y:S02]  /*0540*/  ISETP.NE.AND P0, PT, R0, RZ, PT ;  /* 0x000000ff0000720c */ /* 0x000fe40003f05270 */
[----:B------:R-:W-:-:S02]  /*0550*/  LOP3.LUT R0, RZ, R0, RZ, 0x33, !PT ;  /* 0x00000000ff007212 */ /* 0x000fc400078e33ff */
[----:B------:R-:W-:Y:S02]  /*0560*/  @!P2 IADD3 R5, -R5, RZ, RZ ;  /* 0x000000ff0505a210 */ /* 0x000fe40007ffe1ff */
[----:B------:R-:W-:Y:S02]  /*0570*/  MOV R2, RZ ;  /* 0x000000ff00027202 */ /* 0x000fe40000000f00 */
[----:B------:R-:W-:Y:S02]  /*0580*/  @!P4 IADD3 R6, -R6, RZ, RZ ;  /* 0x000000ff0606c210 */ /* 0x000fe40007ffe1ff */
[C---:B------:R-:W-:Y:S01]  /*0590*/  SEL R5, R0.reuse, R5, !P0 ;  /* 0x0000000500057207 */ /* 0x040fe20004000000 */
[----:B------:R-:W-:Y:S01]  /*05a0*/  IMAD.HI.U32 R7, R3, R7, R2 ;  /* 0x0000000703077227 */ /* 0x000fe200078e0002 */
[----:B------:R-:W-:Y:S02]  /*05b0*/  SEL R6, R0, R6, !P0 ;  /* 0x0000000600067207 */ /* 0x000fe40004000000 */
[----:B------:R-:W-:-:S02]  /*05c0*/  SHF.R.U32.HI R3, RZ, 0x3, R10 ;  /* 0x00000003ff037819 */ /* 0x000fc4000001160a */
[----:B------:R-:W-:Y:S02]  /*05d0*/  IADD3 R0, R4, R5, RZ ;  /* 0x0000000504007210 */ /* 0x000fe40007ffe0ff */
[----:B------:R-:W-:Y:S02]  /*05e0*/  SGXT.U32 R3, R3, 0x4 ;  /* 0x000000040303781a */ /* 0x000fe40000000000 */
[----:B------:R-:W-:Y:S02]  /*05f0*/  SHF.L.U32 R0, R0, 0x6, RZ ;  /* 0x0000000600007819 */ /* 0x000fe400000006ff */
[----:B------:R-:W-:Y:S02]  /*0600*/  SHF.R.S32.HI R5, RZ, 0x18, R6 ;  /* 0x00000018ff057819 */ /* 0x000fe40000011406 */
[----:B------:R-:W-:Y:S02]  /*0610*/  LOP3.LUT R2, R0, R3, RZ, 0xfc, !PT ;  /* 0x0000000300027212 */ /* 0x000fe400078efcff */
[----:B------:R-:W-:-:S02]  /*0620*/  SHF.L.U32 R19, R6, 0x7, RZ ;  /* 0x0000000706137819 */ /* 0x000fc400000006ff */
[C-C-:B------:R-:W-:Y:S02]  /*0630*/  LOP3.LUT R4, R0.reuse, 0x10, R3.reuse, 0xfe, !PT ;  /* 0x0000001000047812 */ /* 0x140fe400078efe03 */
[----:B------:R-:W-:Y:S01]  /*0640*/  IABS R6, R2 ;  /* 0x0000000200067213 */ /* 0x000fe20000000000 */
[----:B------:R1:W-:Y:S01]  /*0650*/  STL [R1], R19 ;  /* 0x0000001301007387 */ /* 0x0003e20000100800 */
[C---:B------:R-:W-:Y:S02]  /*0660*/  LOP3.LUT R137, R0.reuse, R137, RZ, 0xfc, !PT ;  /* 0x0000008900897212 */ /* 0x040fe400078efcff */
[C-C-:B------:R-:W-:Y:S02]  /*0670*/  LOP3.LUT R9, R0.reuse, 0x20, R3.reuse, 0xfe, !PT ;  /* 0x0000002000097812 */ /* 0x140fe400078efe03 */
[----:B------:R-:W-:Y:S02]  /*0680*/  IABS R8, R4 ;  /* 0x0000000400087213 */ /* 0x000fe40000000000 */
[----:B------:R-:W-:Y:S01]  /*0690*/  LOP3.LUT R11, R0, 0x30, R3, 0xfe, !PT ;  /* 0x00000030000b7812 */ /* 0x000fe200078efe03 */
[----:B------:R-:W-:Y:S01]  /*06a0*/  IMAD.HI.U32 R0, R7, R6, RZ ;  /* 0x0000000607007227 */ /* 0x000fe200078e00ff */
[----:B------:R-:W-:-:S02]  /*06b0*/  SGXT R5, R5, 0x1 ;  /* 0x000000010505781a */ /* 0x000fc40000000200 */
[----:B------:R-:W-:Y:S02]  /*06c0*/  LOP3.LUT R13, R19, R3, RZ, 0xfc, !PT ;  /* 0x00000003130d7212 */ /* 0x000fe400078efcff */
[----:B------:R-:W-:Y:S01]  /*06d0*/  ISETP.GE.AND P0, PT, R2, RZ, PT ;  /* 0x000000ff0200720c */ /* 0x000fe20003f06270 */
[----:B------:R-:W-:Y:S01]  /*06e0*/  IMAD.HI.U32 R2, R7, R8, RZ ;  /* 0x0000000807027227 */ /* 0x000fe200078e00ff */
[----:B------:R-:W-:Y:S02]  /*06f0*/  ISETP.GE.AND P3, PT, R4, RZ, PT ;  /* 0x000000ff0400720c */ /* 0x000fe40003f66270 */
[----:B------:R-:W-:Y:S02]  /*0700*/  LEA.HI R4, R5, R13, RZ, 0x9 ;  /* 0x0000000d05047211 */ /* 0x000fe400078f48ff */
[----:B------:R-:W-:Y:S02]  /*0710*/  IADD3 R0, -R0, RZ, RZ ;  /* 0x000000ff00007210 */ /* 0x000fe40007ffe1ff */
[----:B------:R-:W-:-:S02]  /*0720*/  IABS R12, R9 ;  /* 0x00000009000c7213 */ /* 0x000fc40000000000 */
[----:B------:R-:W-:Y:S01]  /*0730*/  LOP3.LUT R4, R4, 0xfffffe00, RZ, 0xc0, !PT ;  /* 0xfffffe0004047812 */ /* 0x000fe200078ec0ff */
[----:B------:R-:W-:Y:S01]  /*0740*/  IMAD R0, R27, R0, R6 ;  /* 0x000000001b007224 */ /* 0x000fe200078e0206 */
[----:B------:R-:W-:Y:S02]  /*0750*/  IADD3 R2, -R2, RZ, RZ ;  /* 0x000000ff02027210 */ /* 0x000fe40007ffe1ff */
[----:B------:R-:W-:Y:S02]  /*0760*/  IABS R14, R11 ;  /* 0x0000000b000e7213 */ /* 0x000fe40000000000 */
[----:B------:R-:W-:Y:S01]  /*0770*/  ISETP.GE.AND P1, PT, R11, RZ, PT ;  /* 0x000000ff0b00720c */ /* 0x000fe20003f26270 */
[----:B------:R-:W-:Y:S01]  /*0780*/  IMAD R2, R27, R2, R8 ;  /* 0x000000021b027224 */ /* 0x000fe200078e0208 */
[----:B------:R-:W-:Y:S01]  /*0790*/  IADD3 R11, R13, -R4, RZ ;  /* 0x800000040d0b7210 */ /* 0x000fe20007ffe0ff */
[----:B------:R-:W-:Y:S01]  /*07a0*/  IMAD.HI.U32 R4, R7, R12, RZ ;  /* 0x0000000c07047227 */ /* 0x000fe200078e00ff */
[----:B------:R-:W-:-:S02]  /*07b0*/  ISETP.GT.U32.AND P4, PT, R27, R0, PT ;  /* 0x000000001b00720c */ /* 0x000fc40003f84070 */
[----:B------:R-:W-:Y:S01]  /*07c0*/  ISETP.GT.U32.AND P6, PT, R27, R2, PT ;  /* 0x000000021b00720c */ /* 0x000fe20003fc4070 */
[----:B------:R-:W-:Y:S01]  /*07d0*/  IMAD.HI.U32 R7, R7, R14, RZ ;  /* 0x0000000e07077227 */ /* 0x000fe200078e00ff */
[----:B------:R-:W-:Y:S02]  /*07e0*/  IADD3 R4, -R4, RZ, RZ ;  /* 0x000000ff04047210 */ /* 0x000fe40007ffe1ff */
[--C-:B------:R-:W-:Y:S02]  /*07f0*/  LOP3.LUT R16, R19, 0x10, R3.reuse, 0xfe, !PT ;  /* 0x0000001013107812 */ /* 0x100fe400078efe03 */
[----:B------:R-:W-:Y:S01]  /*0800*/  IADD3 R6, -R7, RZ, RZ ;  /* 0x000000ff07067210 */ /* 0x000fe20007ffe1ff */
[----:B------:R-:W-:Y:S01]  /*0810*/  IMAD R4, R27, R4, R12 ;  /* 0x000000041b047224 */ /* 0x000fe200078e020c */
[C-C-:B------:R-:W-:Y:S02]  /*0820*/  LOP3.LUT R15, R19.reuse, 0x20, R3.reuse, 0xfe, !PT ;  /* 0x00000020130f7812 */ /* 0x140fe400078efe03 */
[----:B------:R-:W-:Y:S01]  /*0830*/  LOP3.LUT R18, R19, 0x30, R3, 0xfe, !PT ;  /* 0x0000003013127812 */ /* 0x000fe200078efe03 */
[----:B------:R-:W-:Y:S01]  /*0840*/  IMAD R6, R27, R6, R14 ;  /* 0x000000061b067224 */ /* 0x000fe200078e020e */
[----:B------:R-:W-:-:S02]  /*0850*/  @!P4 IADD3 R0, R0, -R27, RZ ;  /* 0x8000001b0000c210 */ /* 0x000fc40007ffe0ff */
[C---:B------:R-:W-:Y:S02]  /*0860*/  ISETP.GT.U32.AND P4, PT, R27.reuse, R4, PT ;  /* 0x000000041b00720c */ /* 0x040fe40003f84070 */
[C---:B------:R-:W-:Y:S02]  /*0870*/  ISETP.GT.U32.AND P5, PT, R27.reuse, R6, PT ;  /* 0x000000061b00720c */ /* 0x040fe40003fa4070 */
[----:B------:R-:W-:Y:S02]  /*0880*/  @!P6 IADD3 R2, R2, -R27, RZ ;  /* 0x8000001b0202e210 */ /* 0x000fe40007ffe0ff */
[----:B------:R-:W-:Y:S02]  /*0890*/  ISETP.GT.U32.AND P6, PT, R27, R0, PT ;  /* 0x000000001b00720c */ /* 0x000fe40003fc4070 */
[----:B------:R-:W-:Y:S02]  /*08a0*/  LEA.HI R7, R5, R16, RZ, 0x9 ;  /* 0x0000001005077211 */ /* 0x000fe400078f48ff */
[----:B------:R-:W-:-:S02]  /*08b0*/  ISETP.GE.AND P2, PT, R9, RZ, PT ;  /* 0x000000ff0900720c */ /* 0x000fc40003f46270 */
[C---:B------:R-:W-:Y:S02]  /*08c0*/  LEA.HI R8, R5.reuse, R15, RZ, 0x9 ;  /* 0x0000000f05087211 */ /* 0x040fe400078f48ff */
[-C--:B------:R-:W-:Y:S02]  /*08d0*/  @!P4 IADD3 R4, R4, -R27.reuse, RZ ;  /* 0x8000001b0404c210 */ /* 0x080fe40007ffe0ff */
[----:B------:R-:W-:Y:S02]  /*08e0*/  LEA.HI R9, R5, R18, RZ, 0x9 ;  /* 0x0000001205097211 */ /* 0x000fe400078f48ff */
[----:B------:R-:W-:Y:S02]  /*08f0*/  @!P5 IADD3 R6, R6, -R27, RZ ;  /* 0x8000001b0606d210 */ /* 0x000fe40007ffe0ff */
[----:B------:R-:W-:Y:S02]  /*0900*/  LOP3.LUT R7, R7, 0xfffffe00, RZ, 0xc0, !PT ;  /* 0xfffffe0007077812 */ /* 0x000fe400078ec0ff */
[----:B------:R-:W-:-:S02]  /*0910*/  ISETP.GT.U32.AND P4, PT, R27, R2, PT ;  /* 0x000000021b00720c */ /* 0x000fc40003f84070 */
[----:B------:R-:W-:Y:S02]  /*0920*/  @!P6 IADD3 R0, R0, -R27, RZ ;  /* 0x8000001b0000e210 */ /* 0x000fe40007ffe0ff */
[----:B------:R-:W-:Y:S02]  /*0930*/  ISETP.GT.U32.AND P5, PT, R27, R4, PT ;  /* 0x000000041b00720c */ /* 0x000fe40003fa4070 */
[----:B------:R-:W-:Y:S02]  /*0940*/  LOP3.LUT R8, R8, 0xfffffe00, RZ, 0xc0, !PT ;  /* 0xfffffe0008087812 */ /* 0x000fe400078ec0ff */
[----:B------:R-:W-:Y:S02]  /*0950*/  LOP3.LUT R9, R9, 0xfffffe00, RZ, 0xc0, !PT ;  /* 0xfffffe0009097812 */ /* 0x000fe400078ec0ff */
[----:B------:R-:W-:Y:S02]  /*0960*/  ISETP.GT.U32.AND P6, PT, R27, R6, PT ;  /* 0x000000061b00720c */ /* 0x000fe40003fc4070 */
[----:B------:R-:W-:-:S02]  /*0970*/  IADD3 R13, R16, -R7, RZ ;  /* 0x80000007100d7210 */ /* 0x000fc40007ffe0ff */
[C-C-:B------:R-:W-:Y:S02]  /*0980*/  LOP3.LUT R12, R19.reuse, 0x40, R3.reuse, 0xfe, !PT ;  /* 0x00000040130c7812 */ /* 0x140fe400078efe03 */
[C-C-:B------:R-:W-:Y:S02]  /*0990*/  LOP3.LUT R21, R19.reuse, 0x50, R3.reuse, 0xfe, !PT ;  /* 0x0000005013157812 */ /* 0x140fe400078efe03 */
[C-C-:B------:R-:W-:Y:S02]  /*09a0*/  LOP3.LUT R14, R19.reuse, 0x60, R3.reuse, 0xfe, !PT ;  /* 0x00000060130e7812 */ /* 0x140fe400078efe03 */
[----:B------:R-:W-:Y:S02]  /*09b0*/  LOP3.LUT R16, R19, 0x70, R3, 0xfe, !PT ;  /* 0x0000007013107812 */ /* 0x000fe400078efe03 */
[----:B------:R-:W-:Y:S02]  /*09c0*/  IADD3 R15, R15, -R8, RZ ;  /* 0x800000080f0f7210 */ /* 0x000fe40007ffe0ff */
[----:B------:R-:W-:-:S02]  /*09d0*/  IADD3 R17, R18, -R9, RZ ;  /* 0x8000000912117210 */ /* 0x000fc40007ffe0ff */
[C---:B------:R-:W-:Y:S02]  /*09e0*/  LEA.HI R7, R5.reuse, R12, RZ, 0x9 ;  /* 0x0000000c05077211 */ /* 0x040fe400078f48ff */
[C---:B------:R-:W-:Y:S02]  /*09f0*/  LEA.HI R8, R5.reuse, R21, RZ, 0x9 ;  /* 0x0000001505087211 */ /* 0x040fe400078f48ff */
[C---:B------:R-:W-:Y:S02]  /*0a00*/  LEA.HI R9, R5.reuse, R14, RZ, 0x9 ;  /* 0x0000000e05097211 */ /* 0x040fe400078f48ff */
[----:B------:R-:W-:Y:S02]  /*0a10*/  LEA.HI R5, R5, R16, RZ, 0x9 ;  /* 0x0000001005057211 */ /* 0x000fe400078f48ff */
[----:B------:R-:W-:Y:S02]  /*0a20*/  @!P4 IADD3 R2, R2, -R27, RZ ;  /* 0x8000001b0202c210 */ /* 0x000fe40007ffe0ff */
[----:B------:R-:W-:-:S02]  /*0a30*/  LOP3.LUT R5, R5, 0xfffffe00, RZ, 0xc0, !PT ;  /* 0xfffffe0005057812 */ /* 0x000fc400078ec0ff */
[-C--:B------:R-:W-:Y:S02]  /*0a40*/  @!P5 IADD3 R4, R4, -R27.reuse, RZ ;  /* 0x8000001b0404d210 */ /* 0x080fe40007ffe0ff */
[----:B------:R-:W-:Y:S02]  /*0a50*/  @!P6 IADD3 R6, R6, -R27, RZ ;  /* 0x8000001b0606e210 */ /* 0x000fe40007ffe0ff */
[----:B------:R-:W-:Y:S02]  /*0a60*/  IADD3 R25, R16, -R5, RZ ;  /* 0x8000000510197210 */ /* 0x000fe40007ffe0ff */
[----:B------:R-:W-:Y:S02]  /*0a70*/  ISETP.NE.AND P4, PT, RZ, c[0x0][0x178], PT ;  /* 0x00005e00ff007a0c */ /* 0x000fe40003f85270 */
[----:B------:R-:W-:Y:S02]  /*0a80*/  LOP3.LUT R5, RZ, c[0x0][0x178], RZ, 0x33, !PT ;  /* 0x00005e00ff057a12 */ /* 0x000fe400078e33ff */
[----:B------:R-:W-:-:S02]  /*0a90*/  SHF.L.U32 R10, R10, 0x2, RZ ;  /* 0x000000020a0a7819 */ /* 0x000fc400000006ff */
[----:B------:R-:W-:Y:S02]  /*0aa0*/  @!P3 IADD3 R2, -R2, RZ, RZ ;  /* 0x000000ff0202b210 */ /* 0x000fe40007ffe1ff */
[----:B------:R-:W-:Y:S02]  /*0ab0*/  LOP3.LUT R9, R9, 0xfffffe00, RZ, 0xc0, !PT ;  /* 0xfffffe0009097812 */ /* 0x000fe400078ec0ff */
[----:B------:R-:W-:Y:S02]  /*0ac0*/  @!P2 IADD3 R4, -R4, RZ, RZ ;  /* 0x000000ff0404a210 */ /* 0x000fe40007ffe1ff */
[----:B------:R-:W-:Y:S02]  /*0ad0*/  @!P1 IADD3 R6, -R6, RZ, RZ ;  /* 0x000000ff06069210 */ /* 0x000fe40007ffe1ff */
[----:B------:R-:W-:Y:S02]  /*0ae0*/  LOP3.LUT R7, R7, 0xfffffe00, RZ, 0xc0, !PT ;  /* 0xfffffe0007077812 */ /* 0x000fe400078ec0ff */
[----:B------:R-:W-:-:S02]  /*0af0*/  @!P0 IADD3 R0, -R0, RZ, RZ ;  /* 0x000000ff00008210 */ /* 0x000fc40007ffe1ff */
[C---:B------:R-:W-:Y:S02]  /*0b00*/  SEL R29, R5.reuse, R2, !P4 ;  /* 0x00000002051d7207 */ /* 0x040fe40006000000 */
[----:B------:R-:W-:Y:S02]  /*0b10*/  LOP3.LUT R62, R10, 0x1c, RZ, 0xc0, !PT ;  /* 0x0000001c0a3e7812 */ /* 0x000fe400078ec0ff */
[----:B------:R-:W-:Y:S02]  /*0b20*/  IADD3 R23, R14, -R9, RZ ;  /* 0x800000090e177210 */ /* 0x000fe40007ffe0ff */
[----:B------:R-:W-:Y:S01]  /*0b30*/  SEL R31, R5, R4, !P4 ;  /* 0x00000004051f7207 */ /* 0x000fe20006000000 */
[--C-:B------:R-:W-:Y:S01]  /*0b40*/  IMAD R11, R11, 0x750, R62.reuse ;  /* 0x000007500b0b7824 */ /* 0x100fe200078e023e */
[----:B------:R-:W-:Y:S01]  /*0b50*/  LOP3.LUT R2, R3, 0x20, RZ, 0xfc, !PT ;  /* 0x0000002003027812 */ /* 0x000fe200078efcff */
[--C-:B------:R-:W-:Y:S01]  /*0b60*/  IMAD R13, R13, 0x750, R62.reuse ;  /* 0x000007500d0d7824 */ /* 0x100fe200078e023e */
[----:B------:R-:W-:Y:S01]  /*0b70*/  SEL R9, R5, R6, !P4 ;  /* 0x0000000605097207 */ /* 0x000fe20006000000 */
[--C-:B------:R-:W-:Y:S01]  /*0b80*/  IMAD R15, R15, 0x750, R62.reuse ;  /* 0x000007500f0f7824 */ /* 0x100fe200078e023e */
[----:B------:R-:W-:Y:S01]  /*0b90*/  LOP3.LUT R4, R3, 0x30, RZ, 0xfc, !PT ;  /* 0x0000003003047812 */ /* 0x000fe200078efcff */
[--C-:B------:R-:W-:Y:S01]  /*0ba0*/  IMAD R17, R17, 0x750, R62.reuse ;  /* 0x0000075011117824 */ /* 0x100fe200078e023e */
[----:B------:R-:W-:Y:S01]  /*0bb0*/  LOP3.LUT R8, R8, 0xfffffe00, RZ, 0xc0, !PT ;  /* 0xfffffe0008087812 */ /* 0x000fe200078ec0ff */
[--C-:B------:R-:W-:Y:S01]  /*0bc0*/  IMAD R23, R23, 0x750, R62.reuse ;  /* 0x0000075017177824 */ /* 0x100fe200078e023e */
[----:B-1----:R-:W-:Y:S01]  /*0bd0*/  IADD3 R19, R12, -R7, RZ ;  /* 0x800000070c137210 */ /* 0x002fe20007ffe0ff */
[--C-:B------:R-:W-:Y:S01]  /*0be0*/  IMAD R26, R25, 0x750, R62.reuse ;  /* 0x00000750191a7824 */ /* 0x100fe200078e023e */
[----:B------:R-:W-:Y:S01]  /*0bf0*/  SEL R27, R5, R0, !P4 ;  /* 0x00000000051b7207 */ /* 0x000fe20006000000 */
[--C-:B------:R-:W-:Y:S01]  /*0c00*/  IMAD R9, R9, 0x750, R62.reuse ;  /* 0x0000075009097824 */ /* 0x100fe200078e023e */
[----:B------:R-:W-:Y:S01]  /*0c10*/  LOP3.LUT R6, R3, 0x50, RZ, 0xfc, !PT ;  /* 0x0000005003067812 */ /* 0x000fe200078efcff */
[----:B------:R-:W-:Y:S01]  /*0c20*/  IMAD R19, R19, 0x750, R62 ;  /* 0x0000075013137824 */ /* 0x000fe200078e023e */
[----:B------:R-:W-:-:S02]  /*0c30*/  LOP3.LUT R0, R3, 0x10, RZ, 0xfc, !PT ;  /* 0x0000001003007812 */ /* 0x000fc400078efcff */
[C---:B------:R-:W-:Y:S02]  /*0c40*/  LOP3.LUT R5, R3.reuse, 0x40, RZ, 0xfc, !PT ;  /* 0x0000004003057812 */ /* 0x040fe400078efcff */
[CC--:B------:R-:W-:Y:S02]  /*0c50*/  LEA R135, R3.reuse, R62.reuse, 0x5 ;  /* 0x0000003e03877211 */ /* 0x0c0fe400078e28ff */
[C---:B------:R-:W-:Y:S02]  /*0c60*/  LOP3.LUT R7, R3.reuse, 0x60, RZ, 0xfc, !PT ;  /* 0x0000006003077812 */ /* 0x040fe400078efcff */
[----:B------:R-:W-:Y:S02]  /*0c70*/  LOP3.LUT R3, R3, 0x70, RZ, 0xfc, !PT ;  /* 0x0000007003037812 */ /* 0x000fe400078efcff */
[-C--:B------:R-:W-:Y:S02]  /*0c80*/  LEA R2, R2, R62.reuse, 0x5 ;  /* 0x0000003e02027211 */ /* 0x080fe400078e28ff */
[----:B------:R-:W-:-:S02]  /*0c90*/  LEA R4, R4, R62, 0x5 ;  /* 0x0000003e04047211 */ /* 0x000fc400078e28ff */
[----:B------:R-:W-:Y:S02]  /*0ca0*/  IADD3 R21, R21, -R8, RZ ;  /* 0x8000000815157210 */ /* 0x000fe40007ffe0ff */
[-C--:B------:R-:W-:Y:S02]  /*0cb0*/  LEA R6, R6, R62.reuse, 0x5 ;  /* 0x0000003e06067211 */ /* 0x080fe400078e28ff */
[----:B------:R-:W-:Y:S01]  /*0cc0*/  MOV R8, 0x4 ;  /* 0x0000000400087802 */ /* 0x000fe20000000f00 */
[--C-:B------:R-:W-:Y:S01]  /*0cd0*/  IMAD R21, R21, 0x750, R62.reuse ;  /* 0x0000075015157824 */ /* 0x100fe200078e023e */
[-C--:B------:R-:W-:Y:S02]  /*0ce0*/  LEA R3, R3, R62.reuse, 0x5 ;  /* 0x0000003e03037211 */ /* 0x080fe400078e28ff */
[----:B------:R-:W-:Y:S01]  /*0cf0*/  SHF.L.U32 R133, R2, 0x2, RZ ;  /* 0x0000000202857819 */ /* 0x000fe200000006ff */
[----:B------:R-:W-:Y:S01]  /*0d00*/  IMAD R2, R27, 0x750, R62 ;  /* 0x000007501b027824 */ /* 0x000fe200078e023e */
[----:B------:R-:W-:Y:S01]  /*0d10*/  LEA R5, R5, R62, 0x5 ;  /* 0x0000003e05057211 */ /* 0x000fe200078e28ff */
[----:B------:R-:W-:Y:S01]  /*0d20*/  IMAD.WIDE R10, R11, R8, c[0x0][0x168] ;  /* 0x00005a000b0a7625 */ /* 0x000fe200078e0208 */
[----:B------:R-:W-:-:S02]  /*0d30*/  SHF.L.U32 R132, R4, 0x2, RZ ;  /* 0x0000000204847819 */ /* 0x000fc400000006ff */
[-C--:B------:R-:W-:Y:S01]  /*0d40*/  LEA R0, R0, R62.reuse, 0x5 ;  /* 0x0000003e00007211 */ /* 0x080fe200078e28ff */
[--C-:B------:R-:W-:Y:S01]  /*0d50*/  IMAD R4, R29, 0x750, R62.reuse ;  /* 0x000007501d047824 */ /* 0x100fe200078e023e */
[----:B------:R-:W-:Y:S01]  /*0d60*/  LEA R7, R7, R62, 0x5 ;  /* 0x0000003e07077211 */ /* 0x000fe200078e28ff */
[-C--:B------:R-:W-:Y:S01]  /*0d70*/  IMAD.WIDE R12, R13, R8.reuse, c[0x0][0x168] ;  /* 0x00005a000d0c7625 */ /* 0x080fe200078e0208 */
[----:B------:R-:W-:Y:S01]  /*0d80*/  SHF.L.U32 R140, R6, 0x2, RZ ;  /* 0x00000002068c7819 */ /* 0x000fe200000006ff */
[----:B------:R-:W-:Y:S01]  /*0d90*/  CS2R R28, SRZ ;  /* 0x00000000001c7805 */ /* 0x000fe2000001ff00 */
[----:B------:R-:W-:Y:S01]  /*0da0*/  SHF.L.U32 R138, R3, 0x2, RZ ;  /* 0x00000002038a7819 */ /* 0x000fe200000006ff */
[----:B------:R-:W-:Y:S01]  /*0db0*/  IMAD R6, R31, 0x750, R62 ;  /* 0x000007501f067824 */ /* 0x000fe200078e023e */
[----:B------:R-:W-:Y:S01]  /*0dc0*/  SHF.L.U32 R135, R135, 0x2, RZ ;  /* 0x0000000287877819 */ /* 0x000fe200000006ff */
[-C--:B------:R-:W-:Y:S01]  /*0dd0*/  IMAD.WIDE R2, R2, R8.reuse, c[0x0][0x160] ;  /* 0x0000580002027625 */ /* 0x080fe200078e0208 */
[----:B------:R-:W-:Y:S01]  /*0de0*/  SHF.L.U32 R141, R5, 0x2, RZ ;  /* 0x00000002058d7819 */ /* 0x000fe200000006ff */
[----:B------:R-:W-:Y:S01]  /*0df0*/  CS2R R30, SRZ ;  /* 0x00000000001e7805 */ /* 0x000fe2000001ff00 */
[----:B------:R-:W-:Y:S01]  /*0e00*/  SHF.L.U32 R134, R0, 0x2, RZ ;  /* 0x0000000200867819 */ /* 0x000fe200000006ff */
[-C--:B------:R-:W-:Y:S01]  /*0e10*/  IMAD.WIDE R4, R4, R8.reuse, c[0x0][0x160] ;  /* 0x0000580004047625 */ /* 0x080fe200078e0208 */
[----:B------:R-:W-:Y:S01]  /*0e20*/  SHF.L.U32 R139, R7, 0x2, RZ ;  /* 0x00000002078b7819 */ /* 0x000fe200000006ff */
[----:B------:R1:W-:Y:S01]  /*0e30*/  LDGSTS.E.BYPASS.128 [R135], [R2.64] ;  /* 0x0000000002877fae */ /* 0x0003e2000b901c48 */
[----:B------:R-:W-:Y:S01]  /*0e40*/  IADD3 R143, P1, R2, 0x100, RZ ;  /* 0x00000100028f7810 */ /* 0x000fe20007f3e0ff */
[-C--:B------:R-:W-:Y:S01]  /*0e50*/  IMAD.WIDE R14, R15, R8.reuse, c[0x0][0x168] ;  /* 0x00005a000f0e7625 */ /* 0x080fe200078e0208 */
[----:B------:R-:W-:Y:S01]  /*0e60*/  IADD3 R145, P0, R4, 0x100, RZ ;  /* 0x0000010004917810 */ /* 0x000fe20007f1e0ff */
[----:B------:R2:W-:Y:S01]  /*0e70*/  LDGSTS.E.BYPASS.128 [R134], [R4.64] ;  /* 0x0000000004867fae */ /* 0x0005e2000b901c48 */
[----:B------:R-:W-:Y:S01]  /*0e80*/  IADD3.X R142, RZ, R3, RZ, P1, !PT ;  /* 0x00000003ff8e7210 */ /* 0x000fe20000ffe4ff */
[----:B------:R-:W-:Y:S01]  /*0e90*/  IMAD.WIDE R16, R17, R8, c[0x0][0x168] ;  /* 0x00005a0011107625 */ /* 0x000fe200078e0208 */
[----:B------:R-:W-:-:S02]  /*0ea0*/  IADD3.X R144, RZ, R5, RZ, P0, !PT ;  /* 0x00000005ff907210 */ /* 0x000fc400007fe4ff */
[----:B------:R-:W-:Y:S01]  /*0eb0*/  IADD3 R0, -R62, 0x710, RZ ;  /* 0x000007103e007810 */ /* 0x000fe20007ffe1ff */
[-C--:B------:R-:W-:Y:S01]  /*0ec0*/  IMAD.WIDE R18, R19, R8.reuse, c[0x0][0x168] ;  /* 0x00005a0013127625 */ /* 0x080fe200078e0208 */
[----:B------:R-:W-:Y:S02]  /*0ed0*/  CS2R R62, SRZ ;  /* 0x00000000003e7805 */ /* 0x000fe4000001ff00 */
[----:B------:R-:W-:Y:S01]  /*0ee0*/  IMNMX.U32 R0, R0, 0x710, PT ;  /* 0x0000071000007817 */ /* 0x000fe20003800000 */
[----:B------:R-:W-:-:S04]  /*0ef0*/  IMAD.WIDE R20, R21, R8, c[0x0][0x168] ;  /* 0x00005a0015147625 */ /* 0x000fc800078e0208 */
[-C--:B------:R-:W-:Y:S02]  /*0f00*/  IMAD.WIDE R24, R23, R8.reuse, c[0x0][0x168] ;  /* 0x00005a0017187625 */ /* 0x080fe400078e0208 */
[----:B------:R-:W-:Y:S02]  /*0f10*/  CS2R R22, SRZ ;  /* 0x0000000000167805 */ /* 0x000fe4000001ff00 */
[----:B------:R-:W-:-:S04]  /*0f20*/  IMAD.WIDE R26, R26, R8, c[0x0][0x168] ;  /* 0x00005a001a1a7625 */ /* 0x000fc800078e0208 */
[----:B------:R-:W-:-:S04]  /*0f30*/  IMAD.WIDE R6, R6, R8, c[0x0][0x160] ;  /* 0x0000580006067625 */ /* 0x000fc800078e0208 */
[----:B------:R-:W-:Y:S01]  /*0f40*/  IMAD.WIDE R8, R9, R8, c[0x0][0x160] ;  /* 0x0000580009087625 */ /* 0x000fe200078e0208 */
[----:B------:R3:W-:Y:S01]  /*0f50*/  LDGSTS.E.BYPASS.128 [R133], [R6.64] ;  /* 0x0000000006857fae */ /* 0x0007e2000b901c48 */
[----:B------:R-:W-:-:S03]  /*0f60*/  IADD3 R147, P1, R6, 0x100, RZ ;  /* 0x0000010006937810 */ /* 0x000fc60007f3e0ff */
[----:B------:R4:W-:Y:S01]  /*0f70*/  LDGSTS.E.BYPASS.128 [R132], [R8.64] ;  /* 0x0000000008847fae */ /* 0x0009e2000b901c48 */
[----:B------:R-:W-:Y:S02]  /*0f80*/  IADD3 R149, P0, R8, 0x100, RZ ;  /* 0x0000010008957810 */ /* 0x000fe40007f1e0ff */
[----:B------:R-:W-:Y:S01]  /*0f90*/  IADD3.X R146, RZ, R7, RZ, P1, !PT ;  /* 0x00000007ff927210 */ /* 0x000fe20000ffe4ff */
[----:B------:R-:W0:Y:S01]  /*0fa0*/  LDGDEPBAR ;  /* 0x00000000000079af */ /* 0x000e220000000000 */
[----:B------:R-:W-:Y:S02]  /*0fb0*/  IADD3.X R148, RZ, R9, RZ, P0, !PT ;  /* 0x00000009ff947210 */ /* 0x000fe400007fe4ff */
[----:B------:R-:W-:Y:S01]  /*0fc0*/  IADD3 R151, P1, R10, 0x100, RZ ;  /* 0x000001000a977810 */ /* 0x000fe20007f3e0ff */
[----:B------:R5:W-:Y:S01]  /*0fd0*/  LDGSTS.E.BYPASS.128 [R135+0x4000], [R10.64] ;  /* 0x040000000a877fae */ /* 0x000be2000b901c48 */
[----:B------:R-:W-:Y:S02]  /*0fe0*/  IADD3 R153, P0, R12, 0x100, RZ ;  /* 0x000001000c997810 */ /* 0x000fe40007f1e0ff */
[----:B------:R-:W-:Y:S01]  /*0ff0*/  IADD3.X R150, RZ, R11, RZ, P1, !PT ;  /* 0x0000000bff967210 */ /* 0x000fe20000ffe4ff */
[----:B------:R1:W-:Y:S01]  /*1000*/  LDGSTS.E.BYPASS.128 [R134+0x4000], [R12.64] ;  /* 0x040000000c867fae */ /* 0x0003e2000b901c48 */
[----:B------:R-:W-:-:S02]  /*1010*/  IADD3.X R152, RZ, R13, RZ, P0, !PT ;  /* 0x0000000dff987210 */ /* 0x000fc400007fe4ff */
[----:B------:R-:W-:Y:S01]  /*1020*/  IADD3 R155, P1, R14, 0x100, RZ ;  /* 0x000001000e9b7810 */ /* 0x000fe20007f3e0ff */
[----:B------:R1:W-:Y:S01]  /*1030*/  LDGSTS.E.BYPASS.128 [R133+0x4000], [R14.64] ;  /* 0x040000000e857fae */ /* 0x0003e2000b901c48 */
[----:B------:R-:W-:Y:S02]  /*1040*/  IADD3 R157, P0, R16, 0x100, RZ ;  /* 0x00000100109d7810 */ /* 0x000fe40007f1e0ff */
[----:B------:R-:W-:Y:S01]  /*1050*/  IADD3.X R154, RZ, R15, RZ, P1, !PT ;  /* 0x0000000fff9a7210 */ /* 0x000fe20000ffe4ff */
[----:B------:R1:W-:Y:S01]  /*1060*/  LDGSTS.E.BYPASS.128 [R132+0x4000], [R16.64] ;  /* 0x0400000010847fae */ /* 0x0003e2000b901c48 */
[----:B------:R-:W-:Y:S02]  /*1070*/  IADD3.X R156, RZ, R17, RZ, P0, !PT ;  /* 0x00000011ff9c7210 */ /* 0x000fe400007fe4ff */
[----:B------:R-:W-:Y:S01]  /*1080*/  IADD3 R159, P1, R18, 0x100, RZ ;  /* 0x00000100129f7810 */ /* 0x000fe20007f3e0ff */
[----:B------:R1:W-:Y:S01]  /*1090*/  LDGSTS.E.BYPASS.128 [R141+0x4000], [R18.64] ;  /* 0x04000000128d7fae */ /* 0x0003e2000b901c48 */
[----:B------:R-:W-:-:S02]  /*10a0*/  IADD3 R161, P0, R20, 0x100, RZ ;  /* 0x0000010014a17810 */ /* 0x000fc40007f1e0ff */
[----:B------:R-:W-:Y:S01]  /*10b0*/  IADD3.X R158, RZ, R19, RZ, P1, !PT ;  /* 0x00000013ff9e7210 */ /* 0x000fe20000ffe4ff */
[----:B------:R1:W-:Y:S01]  /*10c0*/  LDGSTS.E.BYPASS.128 [R140+0x4000], [R20.64] ;  /* 0x04000000148c7fae */ /* 0x0003e2000b901c48 */
[----:B------:R-:W-:Y:S02]  /*10d0*/  IADD3.X R160, RZ, R21, RZ, P0, !PT ;  /* 0x00000015ffa07210 */ /* 0x000fe400007fe4ff */
[----:B------:R-:W-:Y:S01]  /*10e0*/  IADD3 R163, P1, R24, 0x100, RZ ;  /* 0x0000010018a37810 */ /* 0x000fe20007f3e0ff */
[----:B------:R1:W-:Y:S01]  /*10f0*/  LDGSTS.E.BYPASS.128 [R139+0x4000], [R24.64] ;  /* 0x04000000188b7fae */ /* 0x0003e2000b901c48 */
[----:B------:R-:W-:Y:S02]  /*1100*/  IADD3 R165, P0, R26, 0x100, RZ ;  /* 0x000001001aa57810 */ /* 0x000fe40007f1e0ff */
[----:B------:R-:W-:Y:S01]  /*1110*/  IADD3.X R162, RZ, R25, RZ, P1, !PT ;  /* 0x00000019ffa27210 */ /* 0x000fe20000ffe4ff */
[----:B------:R1:W-:Y:S01]  /*1120*/  LDGSTS.E.BYPASS.128 [R138+0x4000], [R26.64] ;  /* 0x040000001a8a7fae */ /* 0x0003e2000b901c48 */
[----:B------:R-:W-:-:S03]  /*1130*/  IADD3.X R164, RZ, R27, RZ, P0, !PT ;  /* 0x0000001bffa47210 */ /* 0x000fc600007fe4ff */
[----:B------:R-:W0:Y:S04]  /*1140*/  LDGDEPBAR ;  /* 0x00000000000079af */ /* 0x000e280000000000 */
[----:B------:R-:W-:Y:S06]  /*1150*/  BAR.SYNC 0x0 ;  /* 0x0000000000007b1d */ /* 0x000fec0000000000 */
[----:B------:R-:W-:Y:S01]  /*1160*/  @!PT LDS RZ, [RZ] ;  /* 0x00000000fffff984 */ /* 0x000fe20000000800 */
[----:B------:R-:W-:Y:S01]  /*1170*/  @!PT LDS RZ, [RZ] ;  /* 0x00000000fffff984 */ /* 0x000fe20000000800 */
[----:B------:R-:W-:Y:S01]  /*1180*/  @!PT LDS RZ, [RZ] ;  /* 0x00000000fffff984 */ /* 0x000fe20000000800 */
[----:B------:R1:W-:Y:S04]  /*1190*/  LDGSTS.E.BYPASS.128 [R135+0x2000], [R2.64+0x80] ;  /* 0x0200008002877fae */ /* 0x0003e8000b901c48 */
[----:B------:R2:W-:Y:S04]  /*11a0*/  LDGSTS.E.BYPASS.128 [R134+0x2000], [R4.64+0x80] ;  /* 0x0200008004867fae */ /* 0x0005e8000b901c48 */
[----:B------:R3:W-:Y:S04]  /*11b0*/  LDGSTS.E.BYPASS.128 [R133+0x2000], [R6.64+0x80] ;  /* 0x0200008006857fae */ /* 0x0007e8000b901c48 */
[----:B------:R4:W-:Y:S04]  /*11c0*/  LDGSTS.E.BYPASS.128 [R132+0x2000], [R8.64+0x80] ;  /* 0x0200008008847fae */ /* 0x0009e8000b901c48 */
[----:B------:R-:W0:Y:S01]  /*11d0*/  LDGDEPBAR ;  /* 0x00000000000079af */ /* 0x000e220000000000 */
[----:B--2---:R-:W-:-:S03]  /*11e0*/  CS2R R4, SRZ ;  /* 0x0000000000047805 */ /* 0x004fc6000001ff00 */
[----:B------:R5:W-:Y:S01]  /*11f0*/  LDGSTS.E.BYPASS.128 [R135+0x8000], [R10.64+0x80] ;  /* 0x080000800a877fae */ /* 0x000be2000b901c48 */
[----:B---3--:R-:W-:-:S03]  /*1200*/  CS2R R6, SRZ ;  /* 0x0000000000067805 */ /* 0x008fc6000001ff00 */
[----:B------:R1:W-:Y:S01]  /*1210*/  LDGSTS.E.BYPASS.128 [R134+0x8000], [R12.64+0x80] ;  /* 0x080000800c867fae */ /* 0x0003e2000b901c48 */
[----:B----4-:R-:W-:-:S03]  /*1220*/  CS2R R8, SRZ ;  /* 0x0000000000087805 */ /* 0x010fc6000001ff00 */
[----:B------:R2:W-:Y:S04]  /*1230*/  LDGSTS.E.BYPASS.128 [R133+0x8000], [R14.64+0x80] ;  /* 0x080000800e857fae */ /* 0x0005e8000b901c48 */
[----:B------:R3:W-:Y:S01]  /*1240*/  LDGSTS.E.BYPASS.128 [R132+0x8000], [R16.64+0x80] ;  /* 0x0800008010847fae */ /* 0x0007e2000b901c48 */
[----:B-----5:R-:W-:-:S03]  /*1250*/  CS2R R10, SRZ ;  /* 0x00000000000a7805 */ /* 0x020fc6000001ff00 */
[----:B------:R3:W-:Y:S01]  /*1260*/  LDGSTS.E.BYPASS.128 [R141+0x8000], [R18.64+0x80] ;  /* 0x08000080128d7fae */ /* 0x0007e2000b901c48 */
[----:B-1----:R-:W-:-:S03]  /*1270*/  CS2R R12, SRZ ;  /* 0x00000000000c7805 */ /* 0x002fc6000001ff00 */
[----:B------:R1:W-:Y:S01]  /*1280*/  LDGSTS.E.BYPASS.128 [R140+0x8000], [R20.64+0x80] ;  /* 0x08000080148c7fae */ /* 0x0003e2000b901c48 */
[----:B--2---:R-:W-:-:S03]  /*1290*/  CS2R R14, SRZ ;  /* 0x00000000000e7805 */ /* 0x004fc6000001ff00 */
[----:B------:R2:W-:Y:S04]  /*12a0*/  LDGSTS.E.BYPASS.128 [R139+0x8000], [R24.64+0x80] ;  /* 0x08000080188b7fae */ /* 0x0005e8000b901c48 */
[----:B------:R4:W-:Y:S01]  /*12b0*/  LDGSTS.E.BYPASS.128 [R138+0x8000], [R26.64+0x80] ;  /* 0x080000801a8a7fae */ /* 0x0009e2000b901c48 */
[----:B------:R-:W-:-:S03]  /*12c0*/  UMOV UR8, 0x4000 ;  /* 0x0000400000087882 */ /* 0x000fc60000000000 */
[----:B------:R-:W0:Y:S01]  /*12d0*/  LDGDEPBAR ;  /* 0x00000000000079af */ /* 0x000e220000000000 */
[----:B-1----:R-:W-:Y:S01]  /*12e0*/  CS2R R20, SRZ ;  /* 0x0000000000147805 */ /* 0x002fe2000001ff00 */
[----:B--2---:R-:W-:Y:S01]  /*12f0*/  CS2R R24, SRZ ;  /* 0x0000000000187805 */ /* 0x004fe2000001ff00 */
[----:B----4-:R-:W-:Y:S01]  /*1300*/  CS2R R26, SRZ ;  /* 0x00000000001a7805 */ /* 0x010fe2000001ff00 */
[----:B------:R-:W-:-:S04]  /*1310*/  DEPBAR.LE SB0, 0x2 ;  /* 0x000080800000791a */ /* 0x000fc80000000000 */
[----:B---3--:R-:W-:Y:S06]  /*1320*/  BAR.SYNC 0x0 ;  /* 0x0000000000007b1d */ /* 0x008fec0000000000 */
.L_x_1:
[----:B------:R-:W1:Y:S01]  /*1330*/  S2R R0, SR_TID.X ;  /* 0x0000000000007919 */ /* 0x000e620000002100 */
[----:B------:R-:W-:Y:S01]  /*1340*/  IADD3 R136, R136, 0x20, RZ ;  /* 0x0000002088887810 */ /* 0x000fe20007ffe0ff */
[----:B------:R-:W-:Y:S01]  /*1350*/  ULDC.64 UR10, c[0x0][0x118] ;  /* 0x00004600000a7ab9 */ /* 0x000fe20000000a00 */
[----:B------:R-:W-:Y:S01]  /*1360*/  IADD3 R131, R131, 0x1, RZ ;  /* 0x0000000183837810 */ /* 0x000fe20007ffe0ff */
[----:B------:R-:W-:-:S03]  /*1370*/  UIADD3 UR4, UR4, 0x1, URZ ;  /* 0x0000000104047890 */ /* 0x000fc6000fffe03f */
[----:B------:R-:W-:Y:S01]  /*1380*/  ISETP.GE.AND P1, PT, R131, 0x2, PT ;  /* 0x000000028300780c */ /* 0x000fe20003f26270 */
[----:B------:R-:W-:-:S03]  /*1390*/  UISETP.GE.AND UP0, UPT, UR4, 0x2, UPT ;  /* 0x000000020400788c */ /* 0x000fc6000bf06270 */
[----:B------:R-:W-:Y:S01]  /*13a0*/  SEL R131, R131, RZ, !P1 ;  /* 0x000000ff83837207 */ /* 0x000fe20004800000 */
[----:B------:R-:W-:Y:S01]  /*13b0*/  USEL UR4, UR4, URZ, !UP0 ;  /* 0x0000003f04047287 */ /* 0x000fe2000c000000 */
[----:B-1----:R-:W-:-:S04]  /*13c0*/  SHF.L.U32 R0, R0, 0x2, RZ ;  /* 0x0000000200007819 */ /* 0x002fc800000006ff */
[C---:B------:R-:W-:Y:S02]  /*13d0*/  LOP3.LUT R2, R0.reuse, 0x7c, RZ, 0xc0, !PT ;  /* 0x0000007c00027812 */ /* 0x040fe400078ec0ff */
[----:B------:R-:W-:Y:S02]  /*13e0*/  LOP3.LUT R0, R0, 0x780, RZ, 0xc0, !PT ;  /* 0x0000078000007812 */ /* 0x000fe400078ec0ff */
[----:B------:R-:W-:Y:S01]  /*13f0*/  LEA R76, R2, UR8, 0x7 ;  /* 0x00000008024c7c11 */ /* 0x000fe2000f8e38ff */
[----:B------:R-:W-:Y:S02]  /*1400*/  ULEA UR8, UR4, 0x4000, 0xe ;  /* 0x0000400004087891 */ /* 0x000fe4000f8e703f */
[----:B------:R-:W-:Y:S04]  /*1410*/  LDS.128 R96, [R0.X4+UR5] ;  /* 0x0000000500607984 */ /* 0x000fe80008004c00 */
[----:B------:R-:W1:Y:S04]  /*1420*/  LDS.128 R16, [R76+0x80] ;  /* 0x000080004c107984 */ /* 0x000e680000000c00 */
[----:B------:R-:W2:Y:S04]  /*1430*/  LDS.128 R92, [R76] ;  /* 0x000000004c5c7984 */ /* 0x000ea80000000c00 */
[----:B------:R-:W3:Y:S04]  /*1440*/  LDS.128 R64, [R76+0x100] ;  /* 0x000100004c407984 */ /* 0x000ee80000000c00 */
[----:B------:R-:W4:Y:S04]  /*1450*/  LDS.128 R68, [R76+0x180] ;  /* 0x000180004c447984 */ /* 0x000f280000000c00 */
[----:B------:R-:W5:Y:S04]  /*1460*/  LDS.128 R108, [R0.X4+UR5+0x80] ;  /* 0x00008005006c7984 */ /* 0x000f680008004c00 */
[----:B------:R-:W5:Y:S04]  /*1470*/  LDS.128 R72, [R0.X4+UR5+0x100] ;  /* 0x0001000500487984 */ /* 0x000f680008004c00 */
[----:B------:R-:W5:Y:S01]  /*1480*/  LDS.128 R88, [R0.X4+UR5+0x180] ;  /* 0x0001800500587984 */ /* 0x000f620008004c00 */
[C---:B-1----:R-:W-:Y:S01]  /*1490*/  FFMA R2, R96.reuse, R16, R61 ;  /* 0x0000001060027223 */ /* 0x042fe2000000003d */
[----:B--2---:R-:W-:-:S03]  /*14a0*/  FFMA R60, R96, R92, R60 ;  /* 0x0000005c603c7223 */ /* 0x004fc6000000003c */
[C---:B------:R-:W-:Y:S01]  /*14b0*/  FFMA R61, R97.reuse, R17, R2 ;  /* 0x00000011613d7223 */ /* 0x040fe20000000002 */
[C---:B---3--:R-:W-:Y:S01]  /*14c0*/  FFMA R62, R96.reuse, R64, R62 ;  /* 0x00000040603e7223 */ /* 0x048fe2000000003e */
[----:B----4-:R-:W-:Y:S01]  /*14d0*/  FFMA R96, R96, R68, R63 ;  /* 0x0000004460607223 */ /* 0x010fe2000000003f */
[C---:B------:R-:W-:Y:S01]  /*14e0*/  FFMA R63, R97.reuse, R93, R60 ;  /* 0x0000005d613f7223 */ /* 0x040fe2000000003c */
[C---:B------:R-:W-:Y:S01]  /*14f0*/  FFMA R60, R98.reuse, R18, R61 ;  /* 0x00000012623c7223 */ /* 0x040fe2000000003d */
[C---:B------:R-:W-:Y:S01]  /*1500*/  FFMA R3, R97.reuse, R65, R62 ;  /* 0x0000004161037223 */ /* 0x040fe2000000003e */
[----:B------:R-:W-:Y:S01]  /*1510*/  FFMA R97, R97, R69, R96 ;  /* 0x0000004561617223 */ /* 0x000fe20000000060 */
[----:B------:R-:W-:Y:S01]  /*1520*/  FFMA R2, R98, R94, R63 ;  /* 0x0000005e62027223 */ /* 0x000fe2000000003f */
[C---:B------:R-:W-:Y:S01]  /*1530*/  FFMA R105, R99.reuse, R19, R60 ;  /* 0x0000001363697223 */ /* 0x040fe2000000003c */
[----:B-----5:R-:W-:Y:S01]  /*1540*/  FFMA R60, R108, R68, R59 ;  /* 0x000000446c3c7223 */ /* 0x020fe2000000003b */
[----:B------:R-:W-:Y:S01]  /*1550*/  FFMA R102, R98, R66, R3 ;  /* 0x0000004262667223 */ /* 0x000fe20000000003 */
[----:B------:R-:W-:Y:S01]  /*1560*/  FFMA R103, R99, R95, R2 ;  /* 0x0000005f63677223 */ /* 0x000fe20000000002 */
[C---:B------:R-:W-:Y:S01]  /*1570*/  FFMA R2, R108.reuse, R16, R57 ;  /* 0x000000106c027223 */ /* 0x040fe20000000039 */
[C---:B------:R-:W-:Y:S01]  /*1580*/  FFMA R3, R109.reuse, R69, R60 ;  /* 0x000000456d037223 */ /* 0x040fe2000000003c */
[C---:B------:R-:W-:Y:S01]  /*1590*/  FFMA R58, R108.reuse, R64, R58 ;  /* 0x000000406c3a7223 */ /* 0x040fe2000000003a */
[----:B------:R-:W1:Y:S01]  /*15a0*/  LDS.128 R60, [R0.X4+UR5+0x800] ;  /* 0x00080005003c7984 */ /* 0x000e620008004c00 */
[C---:B------:R-:W-:Y:S01]  /*15b0*/  FFMA R59, R109.reuse, R17, R2 ;  /* 0x000000116d3b7223 */ /* 0x040fe20000000002 */
[----:B------:R-:W-:Y:S01]  /*15c0*/  FFMA R56, R108, R92, R56 ;  /* 0x0000005c6c387223 */ /* 0x000fe20000000038 */
[----:B------:R-:W-:Y:S01]  /*15d0*/  FFMA R104, R98, R70, R97 ;  /* 0x0000004662687223 */ /* 0x000fe20000000061 */
[C---:B------:R-:W-:Y:S01]  /*15e0*/  FFMA R57, R109.reuse, R65, R58 ;  /* 0x000000416d397223 */ /* 0x040fe2000000003a */
[----:B------:R-:W-:Y:S01]  /*15f0*/  FFMA R2, R110, R18, R59 ;  /* 0x000000126e027223 */ /* 0x000fe2000000003b */
[----:B------:R-:W-:Y:S01]  /*1600*/  FFMA R109, R109, R93, R56 ;  /* 0x0000005d6d6d7223 */ /* 0x000fe20000000038 */
[C---:B------:R-:W-:Y:S01]  /*1610*/  FFMA R102, R99.reuse, R67, R102 ;  /* 0x0000004363667223 */ /* 0x040fe20000000066 */
[----:B------:R-:W-:Y:S01]  /*1620*/  FFMA R104, R99, R71, R104 ;  /* 0x0000004763687223 */ /* 0x000fe20000000068 */
[C---:B------:R-:W-:Y:S01]  /*1630*/  FFMA R56, R72.reuse, R68, R55 ;  /* 0x0000004448387223 */ /* 0x040fe20000000037 */
[----:B------:R-:W-:Y:S01]  /*1640*/  FFMA R99, R111, R19, R2 ;  /* 0x000000136f637223 */ /* 0x000fe20000000002 */
[C---:B------:R-:W-:Y:S01]  /*1650*/  FFMA R54, R72.reuse, R64, R54 ;  /* 0x0000004048367223 */ /* 0x040fe20000000036 */
[----:B------:R-:W-:Y:S01]  /*1660*/  FFMA R2, R72, R16, R53 ;  /* 0x0000001048027223 */ /* 0x000fe20000000035 */
[----:B------:R-:W-:Y:S01]  /*1670*/  FFMA R100, R110, R70, R3 ;  /* 0x000000466e647223 */ /* 0x000fe20000000003 */
[----:B------:R-:W-:Y:S01]  /*1680*/  FFMA R52, R72, R92, R52 ;  /* 0x0000005c48347223 */ /* 0x000fe20000000034 */
[C---:B------:R-:W-:Y:S01]  /*1690*/  FFMA R3, R73.reuse, R69, R56 ;  /* 0x0000004549037223 */ /* 0x040fe20000000038 */
[----:B------:R-:W-:Y:S01]  /*16a0*/  FFMA R98, R110, R66, R57 ;  /* 0x000000426e627223 */ /* 0x000fe20000000039 */
[C---:B------:R-:W-:Y:S01]  /*16b0*/  FFMA R53, R73.reuse, R65, R54 ;  /* 0x0000004149357223 */ /* 0x040fe20000000036 */
[C---:B------:R-:W-:Y:S01]  /*16c0*/  FFMA R55, R73.reuse, R17, R2 ;  /* 0x0000001149377223 */ /* 0x040fe20000000002 */
[----:B------:R-:W2:Y:S01]  /*16d0*/  LDS.128 R56, [R0.X4+UR5+0x880] ;  /* 0x0008800500387984 */ /* 0x000ea20008004c00 */
[----:B------:R-:W-:Y:S01]  /*16e0*/  FFMA R73, R73, R93, R52 ;  /* 0x0000005d49497223 */ /* 0x000fe20000000034 */
[C---:B------:R-:W-:Y:S01]  /*16f0*/  FFMA R52, R74.reuse, R70, R3 ;  /* 0x000000464a347223 */ /* 0x040fe20000000003 */
[----:B------:R-:W-:Y:S01]  /*1700*/  FFMA R2, R74, R18, R55 ;  /* 0x000000124a027223 */ /* 0x000fe20000000037 */
[C---:B------:R-:W-:Y:S01]  /*1710*/  FFMA R50, R88.reuse, R64, R50 ;  /* 0x0000004058327223 */ /* 0x040fe20000000032 */
[C---:B------:R-:W-:Y:S01]  /*1720*/  FFMA R48, R88.reuse, R92, R48 ;  /* 0x0000005c58307223 */ /* 0x040fe20000000030 */
[C---:B------:R-:W-:Y:S01]  /*1730*/  FFMA R77, R75.reuse, R71, R52 ;  /* 0x000000474b4d7223 */ /* 0x040fe20000000034 */
[C---:B------:R-:W-:Y:S01]  /*1740*/  FFMA R52, R88.reuse, R68, R51 ;  /* 0x0000004458347223 */ /* 0x040fe20000000033 */
[----:B------:R-:W-:Y:S01]  /*1750*/  FFMA R79, R75, R19, R2 ;  /* 0x000000134b4f7223 */ /* 0x000fe20000000002 */
[----:B------:R-:W-:Y:S01]  /*1760*/  FFMA R2, R88, R16, R49 ;  /* 0x0000001058027223 */ /* 0x000fe20000000031 */
[C---:B------:R-:W-:Y:S01]  /*1770*/  FFMA R78, R74.reuse, R66, R53 ;  /* 0x000000424a4e7223 */ /* 0x040fe20000000035 */
[C---:B------:R-:W-:Y:S01]  /*1780*/  FFMA R3, R89.reuse, R69, R52 ;  /* 0x0000004559037223 */ /* 0x040fe20000000034 */
[C---:B------:R-:W-:Y:S01]  /*1790*/  FFMA R49, R89.reuse, R65, R50 ;  /* 0x0000004159317223 */ /* 0x040fe20000000032 */
[C---:B------:R-:W-:Y:S01]  /*17a0*/  FFMA R51, R89.reuse, R17, R2 ;  /* 0x0000001159337223 */ /* 0x040fe20000000002 */
[----:B------:R-:W3:Y:S01]  /*17b0*/  LDS.128 R52, [R0.X4+UR5+0x900] ;  /* 0x0009000500347984 */ /* 0x000ee20008004c00 */
[----:B------:R-:W-:Y:S01]  /*17c0*/  FFMA R74, R74, R94, R73 ;  /* 0x0000005e4a4a7223 */ /* 0x000fe20000000049 */
[----:B------:R-:W-:Y:S01]  /*17d0*/  FFMA R89, R89, R93, R48 ;  /* 0x0000005d59597223 */ /* 0x000fe20000000030 */
[C---:B------:R-:W-:Y:S01]  /*17e0*/  FFMA R48, R90.reuse, R70, R3 ;  /* 0x000000465a307223 */ /* 0x040fe20000000003 */
[C---:B------:R-:W-:Y:S01]  /*17f0*/  FFMA R78, R75.reuse, R67, R78 ;  /* 0x000000434b4e7223 */ /* 0x040fe2000000004e */
[----:B------:R-:W-:Y:S01]  /*1800*/  FFMA R97, R75, R95, R74 ;  /* 0x0000005f4b617223 */ /* 0x000fe2000000004a */
[----:B------:R-:W-:Y:S01]  /*1810*/  FFMA R74, R90, R66, R49 ;  /* 0x000000425a4a7223 */ /* 0x000fe20000000031 */
[----:B------:R-:W-:Y:S01]  /*1820*/  FFMA R75, R91, R71, R48 ;  /* 0x000000475b4b7223 */ /* 0x000fe20000000030 */
[----:B-1----:R-:W-:Y:S01]  /*1830*/  FFMA R48, R60, R68, R47 ;  /* 0x000000443c307223 */ /* 0x002fe2000000002f */
[----:B------:R-:W-:Y:S01]  /*1840*/  FFMA R2, R90, R18, R51 ;  /* 0x000000125a027223 */ /* 0x000fe20000000033 */
[C---:B------:R-:W-:Y:S01]  /*1850*/  FFMA R46, R60.reuse, R64, R46 ;  /* 0x000000403c2e7223 */ /* 0x040fe2000000002e */
[C---:B------:R-:W-:Y:S01]  /*1860*/  FFMA R44, R60.reuse, R92, R44 ;  /* 0x0000005c3c2c7223 */ /* 0x040fe2000000002c */
[----:B------:R-:W-:Y:S01]  /*1870*/  FFMA R3, R61, R69, R48 ;  /* 0x000000453d037223 */ /* 0x000fe20000000030 */
[----:B------:R-:W-:Y:S01]  /*1880*/  FFMA R73, R91, R19, R2 ;  /* 0x000000135b497223 */ /* 0x000fe20000000002 */
[----:B------:R-:W1:Y:S01]  /*1890*/  LDS.128 R48, [R0.X4+UR5+0x980] ;  /* 0x0009800500307984 */ /* 0x000e620008004c00 */
[----:B------:R-:W-:Y:S01]  /*18a0*/  FFMA R2, R60, R16, R45 ;  /* 0x000000103c027223 */ /* 0x000fe2000000002d */
[C---:B------:R-:W-:Y:S01]  /*18b0*/  FFMA R45, R61.reuse, R65, R46 ;  /* 0x000000413d2d7223 */ /* 0x040fe2000000002e */
[----:B------:R-:W-:Y:S01]  /*18c0*/  FFMA R126, R62, R70, R3 ;  /* 0x000000463e7e7223 */ /* 0x000fe20000000003 */
[----:B------:R-:W-:Y:S01]  /*18d0*/  FFMA R110, R110, R94, R109 ;  /* 0x0000005e6e6e7223 */ /* 0x000fe2000000006d */
[C---:B------:R-:W-:Y:S01]  /*18e0*/  FFMA R47, R61.reuse, R17, R2 ;  /* 0x000000113d2f7223 */ /* 0x040fe20000000002 */
[C---:B------:R-:W-:Y:S01]  /*18f0*/  FFMA R2, R62.reuse, R66, R45 ;  /* 0x000000423e027223 */ /* 0x040fe2000000002d */
[----:B------:R-:W-:Y:S01]  /*1900*/  FFMA R61, R61, R93, R44 ;  /* 0x0000005d3d3d7223 */ /* 0x000fe2000000002c */
[----:B------:R-:W-:Y:S01]  /*1910*/  FFMA R101, R111, R95, R110 ;  /* 0x0000005f6f657223 */ /* 0x000fe2000000006e */
[C---:B------:R-:W-:Y:S01]  /*1920*/  FFMA R124, R62.reuse, R18, R47 ;  /* 0x000000123e7c7223 */ /* 0x040fe2000000002f */
[----:B------:R-:W-:Y:S01]  /*1930*/  FFMA R125, R63, R67, R2 ;  /* 0x000000433f7d7223 */ /* 0x000fe20000000002 */
[----:B------:R-:W-:Y:S01]  /*1940*/  FFMA R62, R62, R94, R61 ;  /* 0x0000005e3e3e7223 */ /* 0x000fe2000000003d */
[C---:B--2---:R-:W-:Y:S01]  /*1950*/  FFMA R44, R56.reuse, R68, R43 ;  /* 0x00000044382c7223 */ /* 0x044fe2000000002b */
[C---:B------:R-:W-:Y:S01]  /*1960*/  FFMA R2, R56.reuse, R16, R41 ;  /* 0x0000001038027223 */ /* 0x040fe20000000029 */
[C---:B------:R-:W-:Y:S01]  /*1970*/  FFMA R42, R56.reuse, R64, R42 ;  /* 0x00000040382a7223 */ /* 0x040fe2000000002a */
[----:B------:R-:W-:Y:S01]  /*1980*/  FFMA R40, R56, R92, R40 ;  /* 0x0000005c38287223 */ /* 0x000fe20000000028 */
[C---:B------:R-:W-:Y:S01]  /*1990*/  FFMA R41, R57.reuse, R69, R44 ;  /* 0x0000004539297223 */ /* 0x040fe2000000002c */
[C---:B------:R-:W-:Y:S01]  /*19a0*/  FFMA R61, R57.reuse, R17, R2 ;  /* 0x00000011393d7223 */ /* 0x040fe20000000002 */
[C---:B------:R-:W-:Y:S01]  /*19b0*/  FFMA R43, R57.reuse, R65, R42 ;  /* 0x00000041392b7223 */ /* 0x040fe2000000002a */
[----:B------:R-:W2:Y:S01]  /*19c0*/  LDS.128 R44, [R0.X4+UR5+0x1000] ;  /* 0x00100005002c7984 */ /* 0x000ea20008004c00 */
[----:B------:R-:W-:Y:S01]  /*19d0*/  FFMA R57, R57, R93, R40 ;  /* 0x0000005d39397223 */ /* 0x000fe20000000028 */
[C---:B------:R-:W-:Y:S01]  /*19e0*/  FFMA R40, R58.reuse, R18, R61 ;  /* 0x000000123a287223 */ /* 0x040fe2000000003d */
[C---:B------:R-:W-:Y:S01]  /*19f0*/  FFMA R42, R58.reuse, R70, R41 ;  /* 0x000000463a2a7223 */ /* 0x040fe20000000029 */
[C---:B------:R-:W-:Y:S01]  /*1a00*/  FFMA R122, R58.reuse, R66, R43 ;  /* 0x000000423a7a7223 */ /* 0x040fe2000000002b */
[----:B------:R-:W-:Y:S01]  /*1a10*/  FFMA R2, R58, R94, R57 ;  /* 0x0000005e3a027223 */ /* 0x000fe20000000039 */
[C---:B------:R-:W-:Y:S01]  /*1a20*/  FFMA R121, R59.reuse, R19, R40 ;  /* 0x000000133b797223 */ /* 0x040fe20000000028 */
[----:B------:R-:W-:Y:S01]  /*1a30*/  FFMA R123, R59, R71, R42 ;  /* 0x000000473b7b7223 */ /* 0x000fe2000000002a */
[C---:B---3--:R-:W-:Y:S01]  /*1a40*/  FFMA R40, R52.reuse, R64, R38 ;  /* 0x0000004034287223 */ /* 0x048fe20000000026 */
[C---:B------:R-:W-:Y:S01]  /*1a50*/  FFMA R42, R52.reuse, R68, R39 ;  /* 0x00000044342a7223 */ /* 0x040fe20000000027 */
[C---:B------:R-:W-:Y:S01]  /*1a60*/  FFMA R38, R52.reuse, R16, R37 ;  /* 0x0000001034267223 */ /* 0x040fe20000000025 */
[----:B------:R-:W-:Y:S01]  /*1a70*/  FFMA R36, R52, R92, R36 ;  /* 0x0000005c34247223 */ /* 0x000fe20000000024 */
[C---:B------:R-:W-:Y:S01]  /*1a80*/  FFMA R39, R53.reuse, R65, R40 ;  /* 0x0000004135277223 */ /* 0x040fe20000000028 */
[C---:B------:R-:W-:Y:S01]  /*1a90*/  FFMA R37, R53.reuse, R69, R42 ;  /* 0x0000004535257223 */ /* 0x040fe2000000002a */
[C---:B------:R-:W-:Y:S01]  /*1aa0*/  FFMA R57, R53.reuse, R17, R38 ;  /* 0x0000001135397223 */ /* 0x040fe20000000026 */
[----:B------:R-:W-:Y:S01]  /*1ab0*/  FFMA R53, R53, R93, R36 ;  /* 0x0000005d35357223 */ /* 0x000fe20000000024 */
[----:B------:R-:W3:Y:S01]  /*1ac0*/  LDS.128 R40, [R0.X4+UR5+0x1080] ;  /* 0x0010800500287984 */ /* 0x000ee20008004c00 */
[C---:B------:R-:W-:Y:S01]  /*1ad0*/  FFMA R36, R54.reuse, R66, R39 ;  /* 0x0000004236247223 */ /* 0x040fe20000000027 */
[C---:B------:R-:W-:Y:S01]  /*1ae0*/  FFMA R120, R54.reuse, R70, R37 ;  /* 0x0000004636787223 */ /* 0x040fe20000000025 */
[C---:B------:R-:W-:Y:S01]  /*1af0*/  FFMA R118, R54.reuse, R18, R57 ;  /* 0x0000001236767223 */ /* 0x040fe20000000039 */
[----:B------:R-:W-:Y:S01]  /*1b00*/  FFMA R54, R54, R94, R53 ;  /* 0x0000005e36367223 */ /* 0x000fe20000000035 */
[----:B------:R-:W-:Y:S01]  /*1b10*/  FFMA R119, R55, R67, R36 ;  /* 0x0000004337777223 */ /* 0x000fe20000000024 */
[C---:B-1----:R-:W-:Y:S01]  /*1b20*/  FFMA R36, R48.reuse, R64, R34 ;  /* 0x0000004030247223 */ /* 0x042fe20000000022 */
[C---:B------:R-:W-:Y:S01]  /*1b30*/  FFMA R38, R48.reuse, R68, R35 ;  /* 0x0000004430267223 */ /* 0x040fe20000000023 */
[C---:B------:R-:W-:Y:S01]  /*1b40*/  FFMA R34, R48.reuse, R16, R33 ;  /* 0x0000001030227223 */ /* 0x040fe20000000021 */
[----:B------:R-:W-:Y:S01]  /*1b50*/  FFMA R32, R48, R92, R32 ;  /* 0x0000005c30207223 */ /* 0x000fe20000000020 */
[C---:B------:R-:W-:Y:S01]  /*1b60*/  FFMA R39, R49.reuse, R65, R36 ;  /* 0x0000004131277223 */ /* 0x040fe20000000024 */
[C---:B------:R-:W-:Y:S01]  /*1b70*/  FFMA R37, R49.reuse, R69, R38 ;  /* 0x0000004531257223 */ /* 0x040fe20000000026 */
[C---:B------:R-:W-:Y:S01]  /*1b80*/  FFMA R53, R49.reuse, R17, R34 ;  /* 0x0000001131357223 */ /* 0x040fe20000000022 */
[----:B------:R-:W-:Y:S01]  /*1b90*/  FFMA R49, R49, R93, R32 ;  /* 0x0000005d31317223 */ /* 0x000fe20000000020 */
[C---:B------:R-:W-:Y:S01]  /*1ba0*/  FFMA R36, R50.reuse, R66, R39 ;  /* 0x0000004232247223 */ /* 0x040fe20000000027 */
[----:B------:R-:W1:Y:S01]  /*1bb0*/  LDS.128 R32, [R0.X4+UR5+0x1100] ;  /* 0x0011000500207984 */ /* 0x000e620008004c00 */
[C---:B------:R-:W-:Y:S01]  /*1bc0*/  FFMA R122, R59.reuse, R67, R122 ;  /* 0x000000433b7a7223 */ /* 0x040fe2000000007a */
[----:B------:R-:W-:Y:S01]  /*1bd0*/  FFMA R2, R59, R95, R2 ;  /* 0x0000005f3b027223 */ /* 0x000fe20000000002 */
[----:B------:R-:W-:Y:S01]  /*1be0*/  FFMA R115, R51, R67, R36 ;  /* 0x0000004333737223 */ /* 0x000fe20000000024 */
[----:B------:R-:W4:Y:S01]  /*1bf0*/  LDS.128 R56, [R0.X4+UR5+0x1180] ;  /* 0x0011800500387984 */ /* 0x000f220008004c00 */
        /* <DEDUP_REMOVED lines=30> */
[----:B------:R-:W-:Y:S01]  /*1de0*/  FFMA R106, R42, R18, R29 ;  /* 0x000000122a6a7223 */ /* 0x000fe2000000001d */
[----:B------:R-:W-:Y:S01]  /*1df0*/  FFMA R112, R47, R71, R112 ;  /* 0x000000472f707223 */ /* 0x000fe20000000070 */
[----:B------:R-:W-:Y:S01]  /*1e00*/  FFMA R107, R43, R67, R24 ;  /* 0x000000432b6b7223 */ /* 0x000fe20000000018 */
[C---:B------:R-:W-:Y:S01]  /*1e10*/  FFMA R110, R47.reuse, R19, R110 ;  /* 0x000000132f6e7223 */ /* 0x040fe2000000006e */
[----:B------:R-:W-:Y:S01]  /*1e20*/  FFMA R109, R47, R95, R46 ;  /* 0x0000005f2f6d7223 */ /* 0x000fe2000000002e */
[C---:B-1----:R-:W-:Y:S01]  /*1e30*/  FFMA R24, R32.reuse, R16, R81 ;  /* 0x0000001020187223 */ /* 0x042fe20000000051 */
[C---:B------:R-:W-:Y:S01]  /*1e40*/  FFMA R26, R32.reuse, R68, R83 ;  /* 0x00000044201a7223 */ /* 0x040fe20000000053 */
[C---:B------:R-:W-:Y:S01]  /*1e50*/  FFMA R82, R32.reuse, R64, R82 ;  /* 0x0000004020527223 */ /* 0x040fe20000000052 */
[----:B------:R-:W-:Y:S01]  /*1e60*/  FFMA R32, R32, R92, R80 ;  /* 0x0000005c20207223 */ /* 0x000fe20000000050 */
[C---:B------:R-:W-:Y:S01]  /*1e70*/  FFMA R29, R33.reuse, R17, R24 ;  /* 0x00000011211d7223 */ /* 0x040fe20000000018 */
[C---:B------:R-:W-:Y:S01]  /*1e80*/  FFMA R25, R33.reuse, R69, R26 ;  /* 0x0000004521197223 */ /* 0x040fe2000000001a */
[----:B------:R-:W-:Y:S01]  /*1e90*/  FFMA R27, R33, R65, R82 ;  /* 0x00000041211b7223 */ /* 0x000fe20000000052 */
[----:B------:R-:W1:Y:S01]  /*1ea0*/  LDS.128 R44, [R0.X4+UR5+0x1880] ;  /* 0x00188005002c7984 */ /* 0x000e620008004c00 */
[----:B------:R-:W-:Y:S01]  /*1eb0*/  FFMA R24, R34, R18, R29 ;  /* 0x0000001222187223 */ /* 0x000fe2000000001d */
[C---:B----4-:R-:W-:Y:S01]  /*1ec0*/  FFMA R84, R56.reuse, R92, R84 ;  /* 0x0000005c38547223 */ /* 0x050fe20000000054 */
[----:B------:R-:W-:Y:S01]  /*1ed0*/  FFMA R86, R56, R64, R86 ;  /* 0x0000004038567223 */ /* 0x000fe20000000056 */
[----:B------:R-:W-:Y:S01]  /*1ee0*/  FFMA R26, R34, R70, R25 ;  /* 0x00000046221a7223 */ /* 0x000fe20000000019 */
[----:B------:R-:W-:Y:S01]  /*1ef0*/  FFMA R63, R35, R19, R24 ;  /* 0x00000013233f7223 */ /* 0x000fe20000000018 */
[C---:B------:R-:W-:Y:S01]  /*1f00*/  FFMA R24, R56.reuse, R68, R87 ;  /* 0x0000004438187223 */ /* 0x040fe20000000057 */
[----:B------:R-:W-:Y:S01]  /*1f10*/  FFMA R56, R56, R16, R85 ;  /* 0x0000001038387223 */ /* 0x000fe20000000055 */
[C---:B------:R-:W-:Y:S01]  /*1f20*/  FFMA R62, R34.reuse, R66, R27 ;  /* 0x00000042223e7223 */ /* 0x040fe2000000001b */
[-C--:B------:R-:W-:Y:S01]  /*1f30*/  FFMA R33, R33, R93.reuse, R32 ;  /* 0x0000005d21217223 */ /* 0x080fe20000000020 */
[C---:B------:R-:W-:Y:S01]  /*1f40*/  FFMA R29, R57.reuse, R93, R84 ;  /* 0x0000005d391d7223 */ /* 0x040fe20000000054 */
[C---:B------:R-:W-:Y:S01]  /*1f50*/  FFMA R25, R57.reuse, R69, R24 ;  /* 0x0000004539197223 */ /* 0x040fe20000000018 */
        /* <DEDUP_REMOVED lines=8> */
[C---:B--2---:R-:W-:Y:S01]  /*1fe0*/  FFMA R8, R36.reuse, R92, R8 ;  /* 0x0000005c24087223 */ /* 0x044fe20000000008 */
[C---:B------:R-:W-:Y:S01]  /*1ff0*/  FFMA R62, R35.reuse, R67, R62 ;  /* 0x00000043233e7223 */ /* 0x040fe2000000003e */
[----:B------:R-:W-:Y:S01]  /*2000*/  FFMA R96, R35, R95, R96 ;  /* 0x0000005f23607223 */ /* 0x000fe20000000060 */
[C---:B------:R-:W-:Y:S01]  /*2010*/  FFMA R56, R59.reuse, R71, R56 ;  /* 0x000000473b387223 */ /* 0x040fe20000000038 */
[----:B------:R-:W2:Y:S01]  /*2020*/  LDS.128 R32, [R0.X4+UR5+0x1900] ;  /* 0x0019000500207984 */ /* 0x000ea20008004c00 */
[C---:B------:R-:W-:Y:S01]  /*2030*/  FFMA R57, R59.reuse, R67, R26 ;  /* 0x000000433b397223 */ /* 0x040fe2000000001a */
[C---:B------:R-:W-:Y:S01]  /*2040*/  FFMA R58, R59.reuse, R19, R58 ;  /* 0x000000133b3a7223 */ /* 0x040fe2000000003a */
[----:B------:R-:W-:Y:S01]  /*2050*/  FFMA R59, R59, R95, R24 ;  /* 0x0000005f3b3b7223 */ /* 0x000fe20000000018 */
[C---:B------:R-:W-:Y:S01]  /*2060*/  FFMA R24, R36.reuse, R68, R11 ;  /* 0x0000004424187223 */ /* 0x040fe2000000000b */
[C---:B------:R-:W-:Y:S01]  /*2070*/  FFMA R25, R37.reuse, R93, R8 ;  /* 0x0000005d25197223 */ /* 0x040fe20000000008 */
[C---:B------:R-:W-:Y:S01]  /*2080*/  FFMA R10, R36.reuse, R64, R10 ;  /* 0x00000040240a7223 */ /* 0x040fe2000000000a */
[----:B------:R-:W-:Y:S01]  /*2090*/  FFMA R36, R36, R16, R9 ;  /* 0x0000001024247223 */ /* 0x000fe20000000009 */
[----:B------:R-:W-:Y:S01]  /*20a0*/  FFMA R9, R37, R69, R24 ;  /* 0x0000004525097223 */ /* 0x000fe20000000018 */
[-C--:B------:R-:W-:Y:S01]  /*20b0*/  FFMA R8, R38, R94.reuse, R25 ;  /* 0x0000005e26087223 */ /* 0x080fe20000000019 */
[----:B------:R-:W-:Y:S01]  /*20c0*/  FFMA R72, R90, R94, R89 ;  /* 0x0000005e5a487223 */ /* 0x000fe20000000059 */
[C---:B------:R-:W-:Y:S01]  /*20d0*/  FFMA R114, R50.reuse, R18, R53 ;  /* 0x0000001232727223 */ /* 0x040fe20000000035 */
[----:B------:R-:W3:Y:S01]  /*20e0*/  LDS.128 R24, [R0.X4+UR5+0x1980] ;  /* 0x0019800500187984 */ /* 0x000ee20008004c00 */
[-C--:B------:R-:W-:Y:S01]  /*20f0*/  FFMA R50, R50, R94.reuse, R49 ;  /* 0x0000005e32327223 */ /* 0x080fe20000000031 */
[----:B------:R-:W-:Y:S01]  /*2100*/  FFMA R60, R42, R94, R41 ;  /* 0x0000005e2a3c7223 */ /* 0x000fe20000000029 */
[C---:B------:R-:W-:Y:S01]  /*2110*/  FFMA R74, R91.reuse, R67, R74 ;  /* 0x000000435b4a7223 */ /* 0x040fe2000000004a */
[----:B------:R-:W-:Y:S01]  /*2120*/  FFMA R72, R91, R95, R72 ;  /* 0x0000005f5b487223 */ /* 0x000fe20000000048 */
[C---:B------:R-:W-:Y:S01]  /*2130*/  FFMA R120, R55.reuse, R71, R120 ;  /* 0x0000004737787223 */ /* 0x040fe20000000078 */
[C---:B------:R-:W-:Y:S01]  /*2140*/  FFMA R118, R55.reuse, R19, R118 ;  /* 0x0000001337767223 */ /* 0x040fe20000000076 */
[----:B------:R-:W-:Y:S01]  /*2150*/  FFMA R117, R55, R95, R54 ;  /* 0x0000005f37757223 */ /* 0x000fe20000000036 */
[----:B------:R-:W-:Y:S01]  /*2160*/  LDS.128 R88, [R0.X4+UR5+0x10] ;  /* 0x0000100500587984 */ /* 0x000fe20008004c00 */
[C---:B------:R-:W-:Y:S01]  /*2170*/  FFMA R116, R51.reuse, R71, R116 ;  /* 0x0000004733747223 */ /* 0x040fe20000000074 */
[C---:B------:R-:W-:Y:S01]  /*2180*/  FFMA R114, R51.reuse, R19, R114 ;  /* 0x0000001333727223 */ /* 0x040fe20000000072 */
[----:B------:R-:W-:Y:S01]  /*2190*/  FFMA R113, R51, R95, R50 ;  /* 0x0000005f33717223 */ /* 0x000fe20000000032 */
[----:B------:R-:W4:Y:S01]  /*21a0*/  LDS.128 R52, [R76+0x10] ;  /* 0x000010004c347984 */ /* 0x000f220000000c00 */
[C---:B------:R-:W-:Y:S01]  /*21b0*/  FFMA R108, R43.reuse, R71, R108 ;  /* 0x000000472b6c7223 */ /* 0x040fe2000000006c */
[C---:B------:R-:W-:Y:S01]  /*21c0*/  FFMA R106, R43.reuse, R19, R106 ;  /* 0x000000132b6a7223 */ /* 0x040fe2000000006a */
[----:B------:R-:W-:Y:S01]  /*21d0*/  FFMA R60, R43, R95, R60 ;  /* 0x0000005f2b3c7223 */ /* 0x000fe2000000003c */
[----:B------:R-:W5:Y:S01]  /*21e0*/  LDS.128 R28, [R76+0x90] ;  /* 0x000090004c1c7984 */ /* 0x000f620000000c00 */
[C---:B------:R-:W-:Y:S01]  /*21f0*/  FFMA R11, R37.reuse, R65, R10 ;  /* 0x00000041250b7223 */ /* 0x040fe2000000000a */
[----:B------:R-:W-:Y:S01]  /*2200*/  FFMA R37, R37, R17, R36 ;  /* 0x0000001125257223 */ /* 0x000fe20000000024 */
[C---:B------:R-:W-:Y:S01]  /*2210*/  FFMA R36, R38.reuse, R70, R9 ;  /* 0x0000004626247223 */ /* 0x040fe20000000009 */
[----:B------:R-:W5:Y:S01]  /*2220*/  LDS.128 R48, [R76+0x110] ;  /* 0x000110004c307984 */ /* 0x000f620000000c00 */
[C---:B------:R-:W-:Y:S01]  /*2230*/  FFMA R10, R38.reuse, R66, R11 ;  /* 0x00000042260a7223 */ /* 0x040fe2000000000b */
[----:B------:R-:W-:Y:S01]  /*2240*/  FFMA R38, R38, R18, R37 ;  /* 0x0000001226267223 */ /* 0x000fe20000000025 */
[C---:B-1----:R-:W-:Y:S01]  /*2250*/  FFMA R12, R44.reuse, R92, R12 ;  /* 0x0000005c2c0c7223 */ /* 0x042fe2000000000c */
[----:B------:R-:W1:Y:S01]  /*2260*/  LDS.128 R40, [R76+0x190] ;  /* 0x000190004c287984 */ /* 0x000e620000000c00 */
[C---:B------:R-:W-:Y:S01]  /*2270*/  FFMA R36, R39.reuse, R71, R36 ;  /* 0x0000004727247223 */ /* 0x040fe20000000024 */
[C---:B------:R-:W-:Y:S01]  /*2280*/  FFMA R37, R39.reuse, R67, R10 ;  /* 0x0000004327257223 */ /* 0x040fe2000000000a */
[C---:B------:R-:W-:Y:S01]  /*2290*/  FFMA R38, R39.reuse, R19, R38 ;  /* 0x0000001327267223 */ /* 0x040fe20000000026 */
[----:B------:R-:W1:Y:S01]  /*22a0*/  LDS.128 R84, [R0.X4+UR5+0x90] ;  /* 0x0000900500547984 */ /* 0x000e620008004c00 */
[----:B------:R-:W-:Y:S01]  /*22b0*/  FFMA R39, R39, R95, R8 ;  /* 0x0000005f27277223 */ /* 0x000fe20000000008 */
[C---:B------:R-:W-:Y:S01]  /*22c0*/  FFMA R14, R44.reuse, R64, R14 ;  /* 0x000000402c0e7223 */ /* 0x040fe2000000000e */
[----:B------:R-:W-:Y:S01]  /*22d0*/  FFMA R8, R44, R16, R13 ;  /* 0x000000102c087223 */ /* 0x000fe2000000000d */
[C---:B------:R-:W-:Y:S01]  /*22e0*/  FFMA R13, R45.reuse, R93, R12 ;  /* 0x0000005d2d0d7223 */ /* 0x040fe2000000000c */
[----:B------:R-:W1:Y:S01]  /*22f0*/  LDS.128 R80, [R0.X4+UR5+0x110] ;  /* 0x0001100500507984 */ /* 0x000e620008004c00 */
[C---:B------:R-:W-:Y:S01]  /*2300*/  FFMA R9, R45.reuse, R65, R14 ;  /* 0x000000412d097223 */ /* 0x040fe2000000000e */
[----:B------:R-:W-:Y:S01]  /*2310*/  FFMA R11, R45, R17, R8 ;  /* 0x000000112d0b7223 */ /* 0x000fe20000000008 */
[----:B------:R-:W-:Y:S01]  /*2320*/  FFMA R12, R46, R94, R13 ;  /* 0x0000005e2e0c7223 */ /* 0x000fe2000000000d */
[----:B--2---:R-:W-:Y:S01]  /*2330*/  FFMA R4, R32, R92, R4 ;  /* 0x0000005c20047223 */ /* 0x004fe20000000004 */
[C---:B------:R-:W-:Y:S01]  /*2340*/  FFMA R14, R46.reuse, R66, R9 ;  /* 0x000000422e0e7223 */ /* 0x040fe20000000009 */
[----:B------:R-:W-:Y:S01]  /*2350*/  FFMA R10, R46, R18, R11 ;  /* 0x000000122e0a7223 */ /* 0x000fe2000000000b */
[C---:B------:R-:W-:Y:S01]  /*2360*/  FFMA R11, R47.reuse, R95, R12 ;  /* 0x0000005f2f0b7223 */ /* 0x040fe2000000000c */
[C---:B------:R-:W-:Y:S01]  /*2370*/  FFMA R12, R32.reuse, R64, R6 ;  /* 0x00000040200c7223 */ /* 0x040fe20000000006 */
[----:B------:R-:W-:Y:S01]  /*2380*/  FFMA R9, R47, R67, R14 ;  /* 0x000000432f097223 */ /* 0x000fe2000000000e */
[C---:B------:R-:W-:Y:S01]  /*2390*/  FFMA R14, R32.reuse, R68, R7 ;  /* 0x00000044200e7223 */ /* 0x040fe20000000007 */
[-C--:B------:R-:W-:Y:S01]  /*23a0*/  FFMA R6, R32, R16.reuse, R5 ;  /* 0x0000001020067223 */ /* 0x080fe20000000005 */
[C---:B------:R-:W-:Y:S01]  /*23b0*/  FFMA R7, R33.reuse, R65, R12 ;  /* 0x0000004121077223 */ /* 0x040fe2000000000c */
[----:B---3--:R-:W-:Y:S01]  /*23c0*/  FFMA R16, R24, R16, R21 ;  /* 0x0000001018107223 */ /* 0x008fe20000000015 */
[C---:B------:R-:W-:Y:S01]  /*23d0*/  FFMA R5, R33.reuse, R69, R14 ;  /* 0x0000004521057223 */ /* 0x040fe2000000000e */
[C---:B------:R-:W-:Y:S01]  /*23e0*/  FFMA R13, R33.reuse, R17, R6 ;  /* 0x00000011210d7223 */ /* 0x040fe20000000006 */
[----:B------:R-:W-:Y:S01]  /*23f0*/  FFMA R33, R33, R93, R4 ;  /* 0x0000005d21217223 */ /* 0x000fe20000000004 */
[C---:B------:R-:W-:Y:S01]  /*2400*/  FFMA R4, R34.reuse, R66, R7 ;  /* 0x0000004222047223 */ /* 0x040fe20000000007 */
[----:B------:R-:W-:Y:S01]  /*2410*/  FFMA R17, R25, R17, R16 ;  /* 0x0000001119117223 */ /* 0x000fe20000000010 */
[C---:B------:R-:W-:Y:S01]  /*2420*/  FFMA R128, R34.reuse, R18, R13 ;  /* 0x0000001222807223 */ /* 0x040fe2000000000d */
[----:B------:R-:W-:Y:S01]  /*2430*/  FFMA R130, R34, R70, R5 ;  /* 0x0000004622827223 */ /* 0x000fe20000000005 */
[----:B------:R-:W-:Y:S01]  /*2440*/  FFMA R129, R35, R67, R4 ;  /* 0x0000004323817223 */ /* 0x000fe20000000004 */
[C---:B----4-:R-:W-:Y:S01]  /*2450*/  FFMA R4, R88.reuse, R52, R103 ;  /* 0x0000003458047223 */ /* 0x050fe20000000067 */
[----:B-----5:R-:W-:Y:S01]  /*2460*/  FFMA R6, R88, R28, R105 ;  /* 0x0000001c58067223 */ /* 0x020fe20000000069 */
[----:B------:R-:W-:Y:S01]  /*2470*/  FFMA R18, R26, R18, R17 ;  /* 0x000000121a127223 */ /* 0x000fe20000000011 */
[----:B------:R-:W-:Y:S01]  /*2480*/  FFMA R44, R44, R68, R15 ;  /* 0x000000442c2c7223 */ /* 0x000fe2000000000f */
[C---:B------:R-:W-:Y:S01]  /*2490*/  FFMA R17, R89.reuse, R53, R4 ;  /* 0x0000003559117223 */ /* 0x040fe20000000004 */
[----:B------:R-:W-:Y:S01]  /*24a0*/  FFMA R102, R88, R48, R102 ;  /* 0x0000003058667223 */ /* 0x000fe20000000066 */
[C---:B------:R-:W-:Y:S01]  /*24b0*/  FFMA R7, R89.reuse, R29, R6 ;  /* 0x0000001d59077223 */ /* 0x040fe20000000006 */
[----:B------:R-:W2:Y:S01]  /*24c0*/  LDS.128 R12, [R0.X4+UR5+0x190] ;  /* 0x00019005000c7984 */ /* 0x000ea20008004c00 */
[----:B------:R-:W-:Y:S01]  /*24d0*/  FFMA R4, R90, R54, R17 ;  /* 0x000000365a047223 */ /* 0x000fe20000000011 */
[----:B-1----:R-:W-:Y:S01]  /*24e0*/  FFMA R104, R88, R40, R104 ;  /* 0x0000002858687223 */ /* 0x002fe20000000068 */
[C---:B------:R-:W-:Y:S01]  /*24f0*/  FFMA R5, R89.reuse, R49, R102 ;  /* 0x0000003159057223 */ /* 0x040fe20000000066 */
[C---:B------:R-:W-:Y:S01]  /*2500*/  FFMA R68, R24.reuse, R68, R23 ;  /* 0x0000004418447223 */ /* 0x040fe20000000017 */
[C---:B------:R-:W-:Y:S01]  /*2510*/  FFMA R22, R24.reuse, R64, R22 ;  /* 0x0000004018167223 */ /* 0x040fe20000000016 */
[----:B------:R-:W-:Y:S01]  /*2520*/  FFMA R89, R89, R41, R104 ;  /* 0x0000002959597223 */ /* 0x000fe20000000068 */
[----:B------:R-:W-:Y:S01]  /*2530*/  FFMA R20, R24, R92, R20 ;  /* 0x0000005c18147223 */ /* 0x000fe20000000014 */
[C---:B------:R-:W-:Y:S01]  /*2540*/  FFMA R88, R90.reuse, R30, R7 ;  /* 0x0000001e5a587223 */ /* 0x040fe20000000007 */
[C---:B------:R-:W-:Y:S01]  /*2550*/  FFMA R6, R90.reuse, R50, R5 ;  /* 0x000000325a067223 */ /* 0x040fe20000000005 */
[----:B------:R-:W-:Y:S01]  /*2560*/  FFMA R16, R90, R42, R89 ;  /* 0x0000002a5a107223 */ /* 0x000fe20000000059 */
[----:B------:R-:W-:Y:S01]  /*2570*/  FFMA R45, R45, R69, R44 ;  /* 0x000000452d2d7223 */ /* 0x000fe2000000002c */
[----:B------:R-:W-:Y:S01]  /*2580*/  FFMA R90, R91, R55, R4 ;  /* 0x000000375b5a7223 */ /* 0x000fe20000000004 */
[C---:B------:R-:W-:Y:S01]  /*2590*/  FFMA R69, R25.reuse, R69, R68 ;  /* 0x0000004519457223 */ /* 0x040fe20000000044 */
[C---:B------:R-:W-:Y:S01]  /*25a0*/  FFMA R65, R25.reuse, R65, R22 ;  /* 0x0000004119417223 */ /* 0x040fe20000000016 */
[C---:B------:R-:W-:Y:S01]  /*25b0*/  FFMA R100, R84.reuse, R40, R100 ;  /* 0x0000002854647223 */ /* 0x040fe20000000064 */
[C---:B------:R-:W-:Y:S01]  /*25c0*/  FFMA R98, R84.reuse, R48, R98 ;  /* 0x0000003054627223 */ /* 0x040fe20000000062 */
[C---:B------:R-:W-:Y:S01]  /*25d0*/  FFMA R4, R84.reuse, R28, R99 ;  /* 0x0000001c54047223 */ /* 0x040fe20000000063 */
[----:B------:R-:W-:Y:S01]  /*25e0*/  FFMA R25, R25, R93, R20 ;  /* 0x0000005d19197223 */ /* 0x000fe20000000014 */
[----:B------:R-:W-:Y:S01]  /*25f0*/  FFMA R84, R84, R52, R101 ;  /* 0x0000003454547223 */ /* 0x000fe20000000065 */
[C---:B------:R-:W-:Y:S01]  /*2600*/  FFMA R92, R26.reuse, R70, R69 ;  /* 0x000000461a5c7223 */ /* 0x040fe20000000045 */
[----:B------:R-:W-:Y:S01]  /*2610*/  FFMA R66, R26, R66, R65 ;  /* 0x000000421a427223 */ /* 0x000fe20000000041 */
[C---:B------:R-:W-:Y:S01]  /*2620*/  FFMA R5, R85.reuse, R41, R100 ;  /* 0x0000002955057223 */ /* 0x040fe20000000064 */
[C---:B------:R-:W-:Y:S01]  /*2630*/  FFMA R7, R85.reuse, R49, R98 ;  /* 0x0000003155077223 */ /* 0x040fe20000000062 */
[----:B------:R-:W-:Y:S01]  /*2640*/  FFMA R21, R85, R29, R4 ;  /* 0x0000001d55157223 */ /* 0x000fe20000000004 */
[-C--:B------:R-:W-:Y:S01]  /*2650*/  FFMA R34, R34, R94.reuse, R33 ;  /* 0x0000005e22227223 */ /* 0x080fe20000000021 */
[----:B------:R-:W-:Y:S01]  /*2660*/  FFMA R26, R26, R94, R25 ;  /* 0x0000005e1a1a7223 */ /* 0x000fe20000000019 */
[C---:B------:R-:W-:Y:S01]  /*2670*/  FFMA R88, R91.reuse, R31, R88 ;  /* 0x0000001f5b587223 */ /* 0x040fe20000000058 */
[----:B------:R-:W-:Y:S01]  /*2680*/  FFMA R89, R91, R51, R6 ;  /* 0x000000335b597223 */ /* 0x000fe20000000006 */
[----:B------:R-:W-:Y:S01]  /*2690*/  FFMA R85, R85, R53, R84 ;  /* 0x0000003555557223 */ /* 0x000fe20000000054 */
[-C--:B------:R-:W-:Y:S01]  /*26a0*/  FFMA R10, R47, R19.reuse, R10 ;  /* 0x000000132f0a7223 */ /* 0x080fe2000000000a */
[-C--:B------:R-:W-:Y:S01]  /*26b0*/  FFMA R128, R35, R19.reuse, R128 ;  /* 0x0000001323807223 */ /* 0x080fe20000000080 */
[----:B------:R-:W-:Y:S01]  /*26c0*/  FFMA R94, R27, R19, R18 ;  /* 0x000000131b5e7223 */ /* 0x000fe20000000012 */
[-C--:B------:R-:W-:Y:S01]  /*26d0*/  FFMA R91, R91, R43.reuse, R16 ;  /* 0x0000002b5b5b7223 */ /* 0x080fe20000000010 */
[C---:B------:R-:W-:Y:S01]  /*26e0*/  FFMA R84, R86.reuse, R42, R5 ;  /* 0x0000002a56547223 */ /* 0x040fe20000000005 */
[----:B------:R-:W1:Y:S01]  /*26f0*/  LDS.128 R16, [R0.X4+UR5+0x810] ;  /* 0x0008100500107984 */ /* 0x000e620008004c00 */
        /* <DEDUP_REMOVED lines=14> */
[----:B------:R-:W3:Y:S01]  /*27e0*/  LDS.128 R4, [R0.X4+UR5+0x890] ;  /* 0x0008900500047984 */ /* 0x000ee20008004c00 */
[C---:B------:R-:W-:Y:S01]  /*27f0*/  FFMA R22, R82.reuse, R42, R21 ;  /* 0x0000002a52167223 */ /* 0x040fe20000000015 */
[----:B------:R-:W-:Y:S01]  /*2800*/  FFMA R20, R82, R30, R25 ;  /* 0x0000001e52147223 */ /* 0x000fe20000000019 */
[----:B------:R-:W-:Y:S01]  /*2810*/  FFMA R95, R27, R95, R26 ;  /* 0x0000005f1b5f7223 */ /* 0x000fe2000000001a */
[C---:B------:R-:W-:Y:S01]  /*2820*/  FFMA R78, R80.reuse, R48, R78 ;  /* 0x00000030504e7223 */ /* 0x040fe2000000004e */
[----:B------:R-:W-:Y:S01]  /*2830*/  FFMA R80, R80, R52, R97 ;  /* 0x0000003450507223 */ /* 0x000fe20000000061 */
[C---:B------:R-:W-:Y:S01]  /*2840*/  FFMA R77, R83.reuse, R43, R22 ;  /* 0x0000002b534d7223 */ /* 0x040fe20000000016 */
[----:B------:R-:W-:Y:S01]  /*2850*/  FFMA R79, R83, R31, R20 ;  /* 0x0000001f534f7223 */ /* 0x000fe20000000014 */
[----:B------:R-:W4:Y:S01]  /*2860*/  LDS.128 R24, [R0.X4+UR5+0x910] ;  /* 0x0009100500187984 */ /* 0x000f220008004c00 */
[C---:B--2---:R-:W-:Y:S01]  /*2870*/  FFMA R22, R12.reuse, R40, R75 ;  /* 0x000000280c167223 */ /* 0x044fe2000000004b */
[C---:B------:R-:W-:Y:S01]  /*2880*/  FFMA R20, R12.reuse, R28, R73 ;  /* 0x0000001c0c147223 */ /* 0x040fe20000000049 */
[C---:B------:R-:W-:Y:S01]  /*2890*/  FFMA R23, R81.reuse, R49, R78 ;  /* 0x0000003151177223 */ /* 0x040fe2000000004e */
[----:B------:R-:W-:Y:S01]  /*28a0*/  FFMA R81, R81, R53, R80 ;  /* 0x0000003551517223 */ /* 0x000fe20000000050 */
        /* <DEDUP_REMOVED lines=17> */
[C---:B-1----:R-:W-:Y:S01]  /*29c0*/  FFMA R126, R16.reuse, R40, R126 ;  /* 0x00000028107e7223 */ /* 0x042fe2000000007e */
[C---:B------:R-:W-:Y:S01]  /*29d0*/  FFMA R12, R16.reuse, R48, R125 ;  /* 0x00000030100c7223 */ /* 0x040fe2000000007d */
[C---:B------:R-:W-:Y:S01]  /*29e0*/  FFMA R124, R16.reuse, R28, R124 ;  /* 0x0000001c107c7223 */ /* 0x040fe2000000007c */
[----:B------:R-:W-:Y:S01]  /*29f0*/  FFMA R16, R16, R52, R3 ;  /* 0x0000003410107223 */ /* 0x000fe20000000003 */
[----:B------:R-:W1:Y:S01]  /*2a00*/  LDS.128 R20, [R0.X4+UR5+0x990] ;  /* 0x0009900500147984 */ /* 0x000e620008004c00 */
        /* <DEDUP_REMOVED lines=14> */
[C---:B---3--:R-:W-:Y:S01]  /*2af0*/  FFMA R14, R4.reuse, R40, R123 ;  /* 0x00000028040e7223 */ /* 0x048fe2000000007b */
[C---:B------:R-:W-:Y:S01]  /*2b00*/  FFMA R122, R4.reuse, R48, R122 ;  /* 0x00000030047a7223 */ /* 0x040fe2000000007a */
[C---:B------:R-:W-:Y:S01]  /*2b10*/  FFMA R12, R4.reuse, R28, R121 ;  /* 0x0000001c040c7223 */ /* 0x040fe20000000079 */
[----:B------:R-:W-:Y:S01]  /*2b20*/  FFMA R2, R4, R52, R2 ;  /* 0x0000003404027223 */ /* 0x000fe20000000002 */
[----:B------:R-:W2:Y:S01]  /*2b30*/  LDS.128 R16, [R0.X4+UR5+0x1010] ;  /* 0x0010100500107984 */ /* 0x000ea20008004c00 */
        /* <DEDUP_REMOVED lines=13> */
[C---:B----4-:R-:W-:Y:S01]  /*2c10*/  FFMA R120, R24.reuse, R40, R120 ;  /* 0x0000002818787223 */ /* 0x050fe20000000078 */
[----:B------:R-:W3:Y:S01]  /*2c20*/  LDS.128 R4, [R0.X4+UR5+0x1090] ;  /* 0x0010900500047984 */ /* 0x000ee20008004c00 */
        /* <DEDUP_REMOVED lines=12> */
[----:B-1----:R-:W-:Y:S01]  /*2cf0*/  FFMA R114, R20, R28, R114 ;  /* 0x0000001c14727223 */ /* 0x002fe20000000072 */
[----:B------:R-:W1:Y:S01]  /*2d00*/  LDS.128 R44, [R0.X4+UR5+0x1110] ;  /* 0x00111005002c7984 */ /* 0x000e620008004c00 */
        /* <DEDUP_REMOVED lines=16> */
[----:B------:R-:W4:Y:S01]  /*2e10*/  LDS.128 R72, [R0.X4+UR5+0x1190] ;  /* 0x0011900500487984 */ /* 0x000f220008004c00 */
[C---:B--2---:R-:W-:Y:S01]  /*2e20*/  FFMA R20, R16.reuse, R48, R111 ;  /* 0x0000003010147223 */ /* 0x044fe2000000006f */
        /* <DEDUP_REMOVED lines=15> */
[C---:B---3--:R-:W-:Y:S01]  /*2f20*/  FFMA R16, R4.reuse, R48, R107 ;  /* 0x0000003004107223 */ /* 0x048fe2000000006b */
[C---:B------:R-:W-:Y:S01]  /*2f30*/  FFMA R108, R4.reuse, R40, R108 ;  /* 0x00000028046c7223 */ /* 0x040fe2000000006c */
        /* <DEDUP_REMOVED lines=9> */
[----:B------:R-:W2:Y:S01]  /*2fd0*/  LDS.128 R68, [R0.X4+UR5+0x1810] ;  /* 0x0018100500447984 */ /* 0x000ea20008004c00 */
[C---:B------:R-:W-:Y:S01]  /*2fe0*/  FFMA R4, R6.reuse, R50, R19 ;  /* 0x0000003206047223 */ /* 0x040fe20000000013 */
[C---:B------:R-:W-:Y:S01]  /*2ff0*/  FFMA R100, R6.reuse, R42, R17 ;  /* 0x0000002a06647223 */ /* 0x040fe20000000011 */
[C---:B------:R-:W-:Y:S01]  /*3000*/  FFMA R98, R6.reuse, R30, R21 ;  /* 0x0000001e06627223 */ /* 0x040fe20000000015 */
[----:B------:R-:W-:Y:S01]  /*3010*/  FFMA R6, R6, R54, R5 ;  /* 0x0000003606067223 */ /* 0x000fe20000000005 */
[C---:B------:R-:W-:Y:S01]  /*3020*/  FFMA R99, R7.reuse, R51, R4 ;  /* 0x0000003307637223 */ /* 0x040fe20000000004 */
[C---:B-1----:R-:W-:Y:S01]  /*3030*/  FFMA R4, R44.reuse, R28, R63 ;  /* 0x0000001c2c047223 */ /* 0x042fe2000000003f */
[C---:B------:R-:W-:Y:S01]  /*3040*/  FFMA R62, R44.reuse, R48, R62 ;  /* 0x000000302c3e7223 */ /* 0x040fe2000000003e */
[----:B------:R-:W-:Y:S01]  /*3050*/  FFMA R97, R7, R55, R6 ;  /* 0x0000003707617223 */ /* 0x000fe20000000006 */
        /* <DEDUP_REMOVED lines=8> */
[----:B------:R-:W1:Y:S01]  /*30e0*/  LDS.128 R20, [R0.X4+UR5+0x1890] ;  /* 0x0018900500147984 */ /* 0x000e620008004c00 */
[C---:B------:R-:W-:Y:S01]  /*30f0*/  FFMA R6, R46.reuse, R30, R17 ;  /* 0x0000001e2e067223 */ /* 0x040fe20000000011 */
[C---:B------:R-:W-:Y:S01]  /*3100*/  FFMA R44, R46.reuse, R42, R5 ;  /* 0x0000002a2e2c7223 */ /* 0x040fe20000000005 */
[C---:B------:R-:W-:Y:S01]  /*3110*/  FFMA R16, R46.reuse, R50, R7 ;  /* 0x000000322e107223 */ /* 0x040fe20000000007 */
[----:B------:R-:W-:Y:S01]  /*3120*/  FFMA R4, R46, R54, R45 ;  /* 0x000000362e047223 */ /* 0x000fe2000000002d */
[C---:B------:R-:W-:Y:S01]  /*3130*/  FFMA R46, R47.reuse, R31, R6 ;  /* 0x0000001f2f2e7223 */ /* 0x040fe20000000006 */
[C---:B----4-:R-:W-:Y:S01]  /*3140*/  FFMA R56, R72.reuse, R40, R56 ;  /* 0x0000002848387223 */ /* 0x050fe20000000038 */
        /* <DEDUP_REMOVED lines=15> */
[----:B------:R-:W-:Y:S01]  /*3240*/  FFMA R74, R74, R30, R73 ;  /* 0x0000001e4a4a7223 */ /* 0x000fe20000000049 */
[C---:B------:R-:W-:Y:S01]  /*3250*/  FFMA R73, R75.reuse, R51, R18 ;  /* 0x000000334b497223 */ /* 0x040fe20000000012 */
        /* <DEDUP_REMOVED lines=31> */
[----:B------:R-:W-:Y:S01]  /*3450*/  LDS.128 R8, [R0.X4+UR5+0x20] ;  /* 0x0000200500087984 */ /* 0x000fe20008004c00 */
[C---:B------:R-:W-:Y:S01]  /*3460*/  FFMA R22, R23.reuse, R31, R26 ;  /* 0x0000001f17167223 */ /* 0x040fe2000000001a */
[C---:B------:R-:W-:Y:S01]  /*3470*/  FFMA R21, R23.reuse, R51, R96 ;  /* 0x0000003317157223 */ /* 0x040fe20000000060 */
[C---:B------:R-:W-:Y:S01]  /*3480*/  FFMA R20, R23.reuse, R43, R20 ;  /* 0x0000002b17147223 */ /* 0x040fe20000000014 */
[----:B------:R-:W1:Y:S01]  /*3490*/  LDS.128 R56, [R76+0x20] ;  /* 0x000020004c387984 */ /* 0x000e620000000c00 */
[----:B------:R-:W-:Y:S01]  /*34a0*/  FFMA R23, R23, R55, R24 ;  /* 0x0000003717177223 */ /* 0x000fe20000000018 */
[C---:B---3--:R-:W-:Y:S01]  /*34b0*/  FFMA R24, R4.reuse, R48, R129 ;  /* 0x0000003004187223 */ /* 0x048fe20000000081 */
[C---:B------:R-:W-:Y:S01]  /*34c0*/  FFMA R130, R4.reuse, R40, R130 ;  /* 0x0000002804827223 */ /* 0x040fe20000000082 */
[----:B------:R-:W3:Y:S01]  /*34d0*/  LDS.128 R64, [R76+0xa0] ;  /* 0x0000a0004c407984 */ /* 0x000ee20000000c00 */
[C---:B------:R-:W-:Y:S01]  /*34e0*/  FFMA R128, R4.reuse, R28, R128 ;  /* 0x0000001c04807223 */ /* 0x040fe20000000080 */
[----:B------:R-:W-:Y:S01]  /*34f0*/  FFMA R4, R4, R52, R127 ;  /* 0x0000003404047223 */ /* 0x000fe2000000007f */
[C---:B------:R-:W-:Y:S01]  /*3500*/  FFMA R109, R5.reuse, R49, R24 ;  /* 0x00000031056d7223 */ /* 0x040fe20000000018 */
[----:B------:R-:W4:Y:S01]  /*3510*/  LDS.128 R36, [R76+0x120] ;  /* 0x000120004c247984 */ /* 0x000f220000000c00 */
[C---:B------:R-:W-:Y:S01]  /*3520*/  FFMA R107, R5.reuse, R41, R130 ;  /* 0x00000029056b7223 */ /* 0x040fe20000000082 */
[C---:B------:R-:W-:Y:S01]  /*3530*/  FFMA R111, R5.reuse, R29, R128 ;  /* 0x0000001d056f7223 */ /* 0x040fe20000000080 */
[----:B------:R-:W-:Y:S01]  /*3540*/  FFMA R5, R5, R53, R4 ;  /* 0x0000003505057223 */ /* 0x000fe20000000004 */
[----:B------:R-:W5:Y:S01]  /*3550*/  LDS.128 R16, [R76+0x1a0] ;  /* 0x0001a0004c107984 */ /* 0x000f620000000c00 */
[C---:B------:R-:W-:Y:S01]  /*3560*/  FFMA R120, R6.reuse, R42, R107 ;  /* 0x0000002a06787223 */ /* 0x040fe2000000006b */
[C---:B------:R-:W-:Y:S01]  /*3570*/  FFMA R116, R6.reuse, R50, R109 ;  /* 0x0000003206747223 */ /* 0x040fe2000000006d */
[C---:B------:R-:W-:Y:S01]  /*3580*/  FFMA R112, R6.reuse, R30, R111 ;  /* 0x0000001e06707223 */ /* 0x040fe2000000006f */
[----:B------:R-:W5:Y:S01]  /*3590*/  LDS.128 R24, [R0.X4+UR5+0xa0] ;  /* 0x0000a00500187984 */ /* 0x000f620008004c00 */
[----:B------:R-:W-:Y:S01]  /*35a0*/  FFMA R6, R6, R54, R5 ;  /* 0x0000003606067223 */ /* 0x000fe20000000005 */
[C---:B------:R-:W-:Y:S01]  /*35b0*/  FFMA R120, R7.reuse, R43, R120 ;  /* 0x0000002b07787223 */ /* 0x040fe20000000078 */
[C---:B------:R-:W-:Y:S01]  /*35c0*/  FFMA R116, R7.reuse, R51, R116 ;  /* 0x0000003307747223 */ /* 0x040fe20000000074 */
[C---:B------:R-:W-:Y:S01]  /*35d0*/  FFMA R112, R7.reuse, R31, R112 ;  /* 0x0000001f07707223 */ /* 0x040fe20000000070 */
[----:B------:R-:W-:Y:S01]  /*35e0*/  FFMA R111, R7, R55, R6 ;  /* 0x00000037076f7223 */ /* 0x000fe20000000006 */
[C---:B--2---:R-:W-:Y:S01]  /*35f0*/  FFMA R94, R60.reuse, R28, R94 ;  /* 0x0000001c3c5e7223 */ /* 0x044fe2000000005e */
        /* <DEDUP_REMOVED lines=16> */
[----:B------:R-:W2:Y:S01]  /*3700*/  S2R R126, SR_TID.X ;  /* 0x00000000007e7919 */ /* 0x000ea20000002100 */
[----:B-1----:R-:W-:-:S03]  /*3710*/  FFMA R90, R8, R56, R90 ;  /* 0x00000038085a7223 */ /* 0x002fc6000000005a */
[----:B------:R-:W1:Y:S01]  /*3720*/  LDS.128 R60, [R0.X4+UR5+0x1a0] ;  /* 0x0001a005003c7984 */ /* 0x000e620008004c00 */
[C---:B---3--:R-:W-:Y:S01]  /*3730*/  FFMA R88, R8.reuse, R64, R88 ;  /* 0x0000004008587223 */ /* 0x048fe20000000058 */
[C---:B------:R-:W-:Y:S01]  /*3740*/  FFMA R41, R9.reuse, R57, R90 ;  /* 0x0000003909297223 */ /* 0x040fe2000000005a */
[C---:B----4-:R-:W-:Y:S02]  /*3750*/  FFMA R28, R8.reuse, R36, R89 ;  /* 0x00000024081c7223 */ /* 0x050fe40000000059 */
[C---:B------:R-:W-:Y:S01]  /*3760*/  FFMA R31, R9.reuse, R65, R88 ;  /* 0x00000041091f7223 */ /* 0x040fe20000000058 */
[----:B-----5:R-:W-:Y:S01]  /*3770*/  FFMA R8, R8, R16, R91 ;  /* 0x0000001008087223 */ /* 0x020fe2000000005b */
[C---:B------:R-:W-:Y:S02]  /*3780*/  FFMA R29, R9.reuse, R37, R28 ;  /* 0x00000025091d7223 */ /* 0x040fe4000000001c */
[C---:B------:R-:W-:Y:S01]  /*3790*/  FFMA R28, R10.reuse, R66, R31 ;  /* 0x000000420a1c7223 */ /* 0x040fe2000000001f */
[----:B------:R-:W-:Y:S01]  /*37a0*/  FFMA R9, R9, R17, R8 ;  /* 0x0000001109097223 */ /* 0x000fe20000000008 */
[----:B------:R-:W-:Y:S01]  /*37b0*/  FFMA R8, R10, R58, R41 ;  /* 0x0000003a0a087223 */ /* 0x000fe20000000029 */
[C---:B------:R-:W-:Y:S01]  /*37c0*/  FFMA R86, R24.reuse, R64, R86 ;  /* 0x0000004018567223 */ /* 0x040fe20000000056 */
[----:B------:R-:W-:Y:S01]  /*37d0*/  FFMA R84, R24, R16, R84 ;  /* 0x0000001018547223 */ /* 0x000fe20000000054 */
[----:B------:R-:W-:Y:S01]  /*37e0*/  FFMA R90, R10, R38, R29 ;  /* 0x000000260a5a7223 */ /* 0x000fe2000000001d */
[----:B------:R-:W-:Y:S01]  /*37f0*/  FFMA R91, R11, R59, R8 ;  /* 0x0000003b0b5b7223 */ /* 0x000fe20000000008 */
        /* <DEDUP_REMOVED lines=10> */
[C---:B------:R-:W-:Y:S01]  /*38a0*/  FFMA R24, R26.reuse, R66, R41 ;  /* 0x000000421a187223 */ /* 0x040fe20000000029 */
[----:B------:R-:W3:Y:S01]  /*38b0*/  LDS.128 R8, [R0.X4+UR5+0x820] ;  /* 0x0008200500087984 */ /* 0x000ee20008004c00 */
[C---:B------:R-:W-:Y:S01]  /*38c0*/  FFMA R28, R26.reuse, R18, R29 ;  /* 0x000000121a1c7223 */ /* 0x040fe2000000001d */
[----:B------:R-:W-:Y:S01]  /*38d0*/  FFMA R86, R26, R38, R31 ;  /* 0x000000261a567223 */ /* 0x000fe2000000001f */
[----:B------:R-:W-:Y:S01]  /*38e0*/  FFMA R87, R27, R67, R24 ;  /* 0x000000431b577223 */ /* 0x000fe20000000018 */
[----:B--2---:R-:W-:Y:S01]  /*38f0*/  FFMA R24, R4, R64, R79 ;  /* 0x0000004004187223 */ /* 0x004fe2000000004f */
[----:B------:R-:W-:Y:S01]  /*3900*/  FFMA R88, R26, R58, R25 ;  /* 0x0000003a1a587223 */ /* 0x000fe20000000019 */
[C---:B------:R-:W-:Y:S01]  /*3910*/  FFMA R26, R4.reuse, R16, R77 ;  /* 0x00000010041a7223 */ /* 0x040fe2000000004d */
[C---:B------:R-:W-:Y:S01]  /*3920*/  FFMA R78, R4.reuse, R36, R78 ;  /* 0x00000024044e7223 */ /* 0x040fe2000000004e */
[----:B------:R-:W-:Y:S01]  /*3930*/  FFMA R4, R4, R56, R83 ;  /* 0x0000003804047223 */ /* 0x000fe20000000053 */
[----:B------:R-:W-:Y:S01]  /*3940*/  FFMA R41, R5, R65, R24 ;  /* 0x0000004105297223 */ /* 0x000fe20000000018 */
[C---:B------:R-:W-:Y:S01]  /*3950*/  FFMA R85, R27.reuse, R19, R28 ;  /* 0x000000131b557223 */ /* 0x040fe2000000001c */
[C---:B------:R-:W-:Y:S01]  /*3960*/  FFMA R86, R27.reuse, R39, R86 ;  /* 0x000000271b567223 */ /* 0x040fe20000000056 */
[----:B------:R-:W-:Y:S01]  /*3970*/  FFMA R88, R27, R59, R88 ;  /* 0x0000003b1b587223 */ /* 0x000fe20000000058 */
[C---:B------:R-:W-:Y:S01]  /*3980*/  FFMA R25, R5.reuse, R17, R26 ;  /* 0x0000001105197223 */ /* 0x040fe2000000001a */
        /* <DEDUP_REMOVED lines=8> */
[C---:B-1----:R-:W-:Y:S01]  /*3a10*/  FFMA R6, R60.reuse, R16, R35 ;  /* 0x000000103c067223 */ /* 0x042fe20000000023 */
        /* <DEDUP_REMOVED lines=18> */
[C---:B---3--:R-:W-:Y:S01]  /*3b40*/  FFMA R26, R8.reuse, R16, R15 ;  /* 0x00000010081a7223 */ /* 0x048fe2000000000f */
[----:B------:R-:W3:Y:S01]  /*3b50*/  LDS.128 R40, [R0.X4+UR5+0x9a0] ;  /* 0x0009a00500287984 */ /* 0x000ee20008004c00 */
        /* <DEDUP_REMOVED lines=25> */
[----:B------:R-:W2:Y:S01]  /*3cf0*/  LDS.128 R12, [R0.X4+UR5+0x1020] ;  /* 0x00102005000c7984 */ /* 0x000ea20008004c00 */
[C---:B------:R-:W-:Y:S01]  /*3d00*/  FFMA R8, R30.reuse, R38, R9 ;  /* 0x000000261e087223 */ /* 0x040fe20000000009 */
[----:B------:R-:W-:Y:S01]  /*3d10*/  FFMA R26, R30, R66, R11 ;  /* 0x000000421e1a7223 */ /* 0x000fe2000000000b */
[C---:B-1----:R-:W-:Y:S01]  /*3d20*/  FFMA R10, R4.reuse, R16, R119 ;  /* 0x00000010040a7223 */ /* 0x042fe20000000077 */
[C---:B------:R-:W-:Y:S01]  /*3d30*/  FFMA R118, R4.reuse, R36, R118 ;  /* 0x0000002404767223 */ /* 0x040fe20000000076 */
        /* <DEDUP_REMOVED lines=8> */
[----:B------:R-:W1:Y:S01]  /*3dc0*/  LDS.128 R8, [R0.X4+UR5+0x10a0] ;  /* 0x0010a00500087984 */ /* 0x000e620008004c00 */
[----:B------:R-:W-:Y:S01]  /*3dd0*/  FFMA R5, R5, R57, R2 ;  /* 0x0000003905057223 */ /* 0x000fe20000000002 */
[C---:B------:R-:W-:Y:S01]  /*3de0*/  FFMA R24, R31.reuse, R19, R24 ;  /* 0x000000131f187223 */ /* 0x040fe20000000018 */
[----:B------:R-:W-:Y:S01]  /*3df0*/  FFMA R26, R31, R67, R26 ;  /* 0x000000431f1a7223 */ /* 0x000fe2000000001a */
[----:B------:R-:W-:Y:S01]  /*3e00*/  FFMA R3, R7, R19, R4 ;  /* 0x0000001307037223 */ /* 0x000fe20000000004 */
[----:B------:R-:W-:Y:S01]  /*3e10*/  FFMA R31, R31, R59, R30 ;  /* 0x0000003b1f1f7223 */ /* 0x000fe2000000001e */
[----:B---3--:R-:W-:Y:S01]  /*3e20*/  FFMA R4, R40, R16, R115 ;  /* 0x0000001028047223 */ /* 0x008fe20000000073 */
        /* <DEDUP_REMOVED lines=36> */
[C---:B-1----:R-:W-:Y:S01]  /*4070*/  FFMA R12, R8.reuse, R36, R99 ;  /* 0x00000024080c7223 */ /* 0x042fe20000000063 */
[----:B------:R-:W1:Y:S01]  /*4080*/  LDS.128 R48, [R0.X4+UR5+0x1820] ;  /* 0x0018200500307984 */ /* 0x000e620008004c00 */
        /* <DEDUP_REMOVED lines=10> */
[----:B------:R-:W-:Y:S01]  /*4130*/  FFMA R8, R10, R38, R15 ;  /* 0x000000260a087223 */ /* 0x000fe2000000000f */
[C---:B---3--:R-:W-:Y:S01]  /*4140*/  FFMA R44, R4.reuse, R16, R44 ;  /* 0x00000010042c7223 */ /* 0x048fe2000000002c */
        /* <DEDUP_REMOVED lines=10> */
[C---:B------:R-:W-:Y:S01]  /*41f0*/  FFMA R98, R11.reuse, R67, R98 ;  /* 0x000000430b627223 */ /* 0x040fe20000000062 */
[----:B------:R-:W-:Y:S01]  /*4200*/  FFMA R97, R11, R59, R10 ;  /* 0x0000003b0b617223 */ /* 0x000fe2000000000a */
[----:B------:R-:W2:Y:S01]  /*4210*/  LDS.128 R44, [R0.X4+UR5+0x18a0] ;  /* 0x0018a005002c7984 */ /* 0x000ea20008004c00 */
[C---:B------:R-:W-:Y:S01]  /*4220*/  FFMA R11, R5.reuse, R37, R8 ;  /* 0x00000025050b7223 */ /* 0x040fe20000000008 */
[----:B------:R-:W-:Y:S01]  /*4230*/  FFMA R5, R5, R57, R4 ;  /* 0x0000003905057223 */ /* 0x000fe20000000004 */
[C---:B------:R-:W-:Y:S01]  /*4240*/  FFMA R96, R6.reuse, R18, R9 ;  /* 0x0000001206607223 */ /* 0x040fe20000000009 */
[C---:B------:R-:W-:Y:S01]  /*4250*/  FFMA R94, R6.reuse, R66, R13 ;  /* 0x00000042065e7223 */ /* 0x040fe2000000000d */
[C---:B------:R-:W-:Y:S01]  /*4260*/  FFMA R4, R6.reuse, R38, R11 ;  /* 0x0000002606047223 */ /* 0x040fe2000000000b */
[----:B------:R-:W-:Y:S01]  /*4270*/  FFMA R60, R6, R58, R5 ;  /* 0x0000003a063c7223 */ /* 0x000fe20000000005 */
[C---:B----4-:R-:W-:Y:S01]  /*4280*/  FFMA R72, R52.reuse, R16, R72 ;  /* 0x0000001034487223 */ /* 0x050fe20000000048 */
        /* <DEDUP_REMOVED lines=41> */
[C---:B------:R-:W-:Y:S01]  /*4520*/  FFMA R13, R45.reuse, R57, R4 ;  /* 0x000000392d0d7223 */ /* 0x040fe20000000004 */
[----:B------:R-:W-:Y:S01]  /*4530*/  LDS.128 R40, [R76+0x30] ;  /* 0x000030004c287984 */ /* 0x000fe20000000c00 */
[C---:B------:R-:W-:Y:S01]  /*4540*/  FFMA R7, R45.reuse, R65, R22 ;  /* 0x000000412d077223 */ /* 0x040fe20000000016 */
[C---:B------:R-:W-:Y:S01]  /*4550*/  FFMA R5, R45.reuse, R37, R6 ;  /* 0x000000252d057223 */ /* 0x040fe20000000006 */
[C---:B------:R-:W-:Y:S01]  /*4560*/  FFMA R4, R46.reuse, R58, R13 ;  /* 0x0000003a2e047223 */ /* 0x040fe2000000000d */
[----:B------:R-:W-:Y:S01]  /*4570*/  FFMA R45, R45, R17, R20 ;  /* 0x000000112d2d7223 */ /* 0x000fe20000000014 */
[----:B------:R-:W2:Y:S01]  /*4580*/  LDS.128 R12, [R0.X4+UR5+0x30] ;  /* 0x00003005000c7984 */ /* 0x000ea20008004c00 */
[C---:B------:R-:W-:Y:S01]  /*4590*/  FFMA R6, R46.reuse, R66, R7 ;  /* 0x000000422e067223 */ /* 0x040fe20000000007 */
[C---:B------:R-:W-:Y:S01]  /*45a0*/  FFMA R114, R46.reuse, R38, R5 ;  /* 0x000000262e727223 */ /* 0x040fe20000000005 */
[----:B------:R-:W-:Y:S01]  /*45b0*/  FFMA R44, R46, R18, R45 ;  /* 0x000000122e2c7223 */ /* 0x000fe2000000002d */
[----:B------:R-:W4:Y:S01]  /*45c0*/  LDS.128 R68, [R76+0xb0] ;  /* 0x0000b0004c447984 */ /* 0x000f220000000c00 */
[C---:B------:R-:W-:Y:S01]  /*45d0*/  FFMA R46, R47.reuse, R67, R6 ;  /* 0x000000432f2e7223 */ /* 0x040fe20000000006 */
[C---:B------:R-:W-:Y:S01]  /*45e0*/  FFMA R45, R47.reuse, R39, R114 ;  /* 0x000000272f2d7223 */ /* 0x040fe20000000072 */
[C---:B------:R-:W-:Y:S01]  /*45f0*/  FFMA R44, R47.reuse, R19, R44 ;  /* 0x000000132f2c7223 */ /* 0x040fe2000000002c */
[----:B------:R-:W5:Y:S01]  /*4600*/  LDS.128 R72, [R76+0x130] ;  /* 0x000130004c487984 */ /* 0x000f620000000c00 */
[C---:B---3--:R-:W-:Y:S01]  /*4610*/  FFMA R120, R8.reuse, R16, R120 ;  /* 0x0000001008787223 */ /* 0x048fe20000000078 */
[C---:B------:R-:W-:Y:S01]  /*4620*/  FFMA R116, R8.reuse, R36, R116 ;  /* 0x0000002408747223 */ /* 0x040fe20000000074 */
[C---:B------:R-:W-:Y:S01]  /*4630*/  FFMA R112, R8.reuse, R64, R112 ;  /* 0x0000004008707223 */ /* 0x040fe20000000070 */
[----:B------:R-:W3:Y:S01]  /*4640*/  LDS.128 R20, [R76+0x1b0] ;  /* 0x0001b0004c147984 */ /* 0x000ee20000000c00 */
[----:B------:R-:W-:Y:S01]  /*4650*/  FFMA R47, R47, R59, R4 ;  /* 0x0000003b2f2f7223 */ /* 0x000fe20000000004 */
[----:B------:R-:W-:Y:S01]  /*4660*/  FFMA R8, R8, R56, R111 ;  /* 0x0000003808087223 */ /* 0x000fe2000000006f */
[C---:B------:R-:W-:Y:S01]  /*4670*/  FFMA R111, R9.reuse, R17, R120 ;  /* 0x00000011096f7223 */ /* 0x040fe20000000078 */
[----:B------:R-:W3:Y:S01]  /*4680*/  LDS.128 R4, [R0.X4+UR5+0xb0] ;  /* 0x0000b00500047984 */ /* 0x000ee20008004c00 */
        /* <DEDUP_REMOVED lines=11> */
[C---:B-1----:R-:W-:Y:S01]  /*4740*/  FFMA R108, R80.reuse, R64, R108 ;  /* 0x00000040506c7223 */ /* 0x042fe2000000006c */
[----:B------:R-:W1:Y:S01]  /*4750*/  LDS.128 R8, [R0.X4+UR5+0x130] ;  /* 0x0001300500087984 */ /* 0x000e620008004c00 */
        /* <DEDUP_REMOVED lines=10> */
[C---:B--2---:R-:W-:Y:S01]  /*4800*/  FFMA R16, R12.reuse, R40, R91 ;  /* 0x000000280c107223 */ /* 0x044fe2000000005b */
[C---:B------:R-:W-:Y:S01]  /*4810*/  FFMA R108, R83.reuse, R67, R108 ;  /* 0x00000043536c7223 */ /* 0x040fe2000000006c */
[----:B------:R-:W-:Y:S01]  /*4820*/  FFMA R110, R83, R19, R110 ;  /* 0x00000013536e7223 */ /* 0x000fe2000000006e */
[----:B------:R-:W2:Y:S01]  /*4830*/  LDS.128 R64, [R0.X4+UR5+0x1b0] ;  /* 0x0001b00500407984 */ /* 0x000ea20008004c00 */
[----:B----4-:R-:W-:Y:S01]  /*4840*/  FFMA R18, R12, R68, R89 ;  /* 0x000000440c127223 */ /* 0x010fe20000000059 */
[----:B------:R-:W-:Y:S01]  /*4850*/  FFMA R37, R13, R41, R16 ;  /* 0x000000290d257223 */ /* 0x000fe20000000010 */
[----:B------:R-:W-:Y:S01]  /*4860*/  FFMA R109, R83, R39, R38 ;  /* 0x00000027536d7223 */ /* 0x000fe20000000026 */
[----:B------:R-:W-:Y:S01]  /*4870*/  FFMA R58, R82, R58, R57 ;  /* 0x0000003a523a7223 */ /* 0x000fe20000000039 */
[----:B-----5:R-:W-:Y:S01]  /*4880*/  FFMA R90, R12, R72, R90 ;  /* 0x000000480c5a7223 */ /* 0x020fe2000000005a */
[----:B------:R-:W-:Y:S01]  /*4890*/  FFMA R19, R13, R69, R18 ;  /* 0x000000450d137223 */ /* 0x000fe20000000012 */
[----:B------:R-:W-:Y:S01]  /*48a0*/  SHF.L.U32 R126, R126, 0x2, RZ ;  /* 0x000000027e7e7819 */ /* 0x000fe200000006ff */
[----:B------:R-:W-:Y:S01]  /*48b0*/  FFMA R93, R83, R59, R58 ;  /* 0x0000003b535d7223 */ /* 0x000fe2000000003a */
[----:B---3--:R-:W-:Y:S01]  /*48c0*/  FFMA R92, R12, R20, R92 ;  /* 0x000000140c5c7223 */ /* 0x008fe2000000005c */
        /* <DEDUP_REMOVED lines=11> */
[----:B------:R-:W-:Y:S01]  /*4980*/  FFMA R88, R4, R40, R88 ;  /* 0x0000002804587223 */ /* 0x000fe20000000058 */
[----:B------:R-:W-:Y:S01]  /*4990*/  FFMA R37, R5, R69, R12 ;  /* 0x0000004505257223 */ /* 0x000fe2000000000c */
[----:B------:R-:W3:Y:S01]  /*49a0*/  LDS.128 R16, [R0.X4+UR5+0x830] ;  /* 0x0008300500107984 */ /* 0x000ee20008004c00 */
        /* <DEDUP_REMOVED lines=18> */
[----:B------:R-:W1:Y:S01]  /*4ad0*/  LDS.128 R4, [R0.X4+UR5+0x8b0] ;  /* 0x0008b00500047984 */ /* 0x000e620008004c00 */
        /* <DEDUP_REMOVED lines=35> */
[----:B------:R-:W3:Y:S01]  /*4d10*/  LDS.128 R8, [R0.X4+UR5+0x9b0] ;  /* 0x0009b00500087984 */ /* 0x000ee20008004c00 */
[----:B------:R-:W-:Y:S01]  /*4d20*/  FFMA R17, R17, R41, R34 ;  /* 0x0000002911117223 */ /* 0x000fe20000000022 */
[C---:B------:R-:W-:Y:S01]  /*4d30*/  FFMA R16, R18.reuse, R70, R37 ;  /* 0x0000004612107223 */ /* 0x040fe20000000025 */
[C---:B------:R-:W-:Y:S01]  /*4d40*/  FFMA R36, R18.reuse, R22, R27 ;  /* 0x0000001612247223 */ /* 0x040fe2000000001b */
[----:B------:R-:W-:Y:S01]  /*4d50*/  FFMA R32, R18, R74, R33 ;  /* 0x0000004a12207223 */ /* 0x000fe20000000021 */
[----:B-1----:R-:W-:Y:S01]  /*4d60*/  FFMA R26, R4, R68, R26 ;  /* 0x00000044041a7223 */ /* 0x002fe2000000001a */
[----:B------:R-:W-:Y:S01]  /*4d70*/  FFMA R34, R18, R42, R17 ;  /* 0x0000002a12227223 */ /* 0x000fe20000000011 */
        /* <DEDUP_REMOVED lines=40> */
[----:B------:R-:W3:Y:S01]  /*5000*/  LDS.128 R12, [R0.X4+UR5+0x1130] ;  /* 0x00113005000c7984 */ /* 0x000ee20008004c00 */
        /* <DEDUP_REMOVED lines=31> */
[C---:B------:R-:W-:Y:S01]  /*5200*/  FFMA R106, R39.reuse, R75, R106 ;  /* 0x0000004b276a7223 */ /* 0x040fe2000000006a */
[----:B------:R-:W-:Y:S01]  /*5210*/  FFMA R2, R39, R43, R2 ;  /* 0x0000002b27027223 */ /* 0x000fe20000000002 */
        /* <DEDUP_REMOVED lines=42> */
[----:B------:R-:W-:Y:S01]  /*54c0*/  FFMA R96, R10, R22, R13 ;  /* 0x000000160a607223 */ /* 0x000fe2000000000d */
[----:B--2---:R-:W-:Y:S01]  /*54d0*/  FFMA R48, R56, R20, R48 ;  /* 0x0000001438307223 */ /* 0x004fe20000000030 */
        /* <DEDUP_REMOVED lines=32> */
[----:B------:R-:W-:Y:S01]  /*56e0*/  LDS.128 R12, [R0.X4+UR5+0x40] ;  /* 0x00004005000c7984 */ /* 0x000fe20008004c00 */
[----:B------:R-:W-:Y:S01]  /*56f0*/  FFMA R60, R62, R22, R61 ;  /* 0x000000163e3c7223 */ /* 0x000fe2000000003d */
[C---:B------:R-:W-:Y:S01]  /*5700*/  FFMA R62, R63.reuse, R71, R38 ;  /* 0x000000473f3e7223 */ /* 0x040fe20000000026 */
[C---:B------:R-:W-:Y:S01]  /*5710*/  FFMA R61, R63.reuse, R75, R116 ;  /* 0x0000004b3f3d7223 */ /* 0x040fe20000000074 */
[----:B------:R-:W3:Y:S01]  /*5720*/  LDS.128 R44, [R76+0xc0] ;  /* 0x0000c0004c2c7984 */ /* 0x000ee20000000c00 */
[C---:B------:R-:W-:Y:S01]  /*5730*/  FFMA R60, R63.reuse, R23, R60 ;  /* 0x000000173f3c7223 */ /* 0x040fe2000000003c */
[----:B------:R-:W-:Y:S01]  /*5740*/  FFMA R63, R63, R43, R36 ;  /* 0x0000002b3f3f7223 */ /* 0x000fe20000000024 */
[C---:B-1----:R-:W-:Y:S01]  /*5750*/  FFMA R36, R28.reuse, R72, R113 ;  /* 0x000000481c247223 */ /* 0x042fe20000000071 */
[----:B------:R-:W1:Y:S01]  /*5760*/  LDS.128 R52, [R76+0x140] ;  /* 0x000140004c347984 */ /* 0x000e620000000c00 */
[C---:B------:R-:W-:Y:S01]  /*5770*/  FFMA R114, R28.reuse, R20, R114 ;  /* 0x000000141c727223 */ /* 0x040fe20000000072 */
[C---:B------:R-:W-:Y:S01]  /*5780*/  FFMA R112, R28.reuse, R68, R112 ;  /* 0x000000441c707223 */ /* 0x040fe20000000070 */
[C---:B------:R-:W-:Y:S01]  /*5790*/  FFMA R113, R29.reuse, R73, R36 ;  /* 0x000000491d717223 */ /* 0x040fe20000000024 */
[----:B------:R-:W4:Y:S01]  /*57a0*/  LDS.128 R48, [R76+0x40] ;  /* 0x000040004c307984 */ /* 0x000f220000000c00 */
[----:B------:R-:W-:Y:S01]  /*57b0*/  FFMA R28, R28, R40, R111 ;  /* 0x000000281c1c7223 */ /* 0x000fe2000000006f */
[C---:B------:R-:W-:Y:S01]  /*57c0*/  FFMA R111, R29.reuse, R21, R114 ;  /* 0x000000151d6f7223 */ /* 0x040fe20000000072 */
[C---:B------:R-:W-:Y:S01]  /*57d0*/  FFMA R115, R29.reuse, R69, R112 ;  /* 0x000000451d737223 */ /* 0x040fe20000000070 */
[----:B------:R-:W5:Y:S01]  /*57e0*/  LDS.128 R8, [R76+0x1c0] ;  /* 0x0001c0004c087984 */ /* 0x000f620000000c00 */
[----:B------:R-:W-:Y:S01]  /*57f0*/  FFMA R29, R29, R41, R28 ;  /* 0x000000291d1d7223 */ /* 0x000fe2000000001c */
[C---:B------:R-:W-:Y:S01]  /*5800*/  FFMA R122, R30.reuse, R22, R111 ;  /* 0x000000161e7a7223 */ /* 0x040fe2000000006f */
[C---:B------:R-:W-:Y:S01]  /*5810*/  FFMA R28, R30.reuse, R74, R113 ;  /* 0x0000004a1e1c7223 */ /* 0x040fe20000000071 */
[----:B------:R-:W5:Y:S01]  /*5820*/  LDS.128 R36, [R0.X4+UR5+0xc0] ;  /* 0x0000c00500247984 */ /* 0x000f620008004c00 */
[C---:B------:R-:W-:Y:S01]  /*5830*/  FFMA R120, R30.reuse, R70, R115 ;  /* 0x000000461e787223 */ /* 0x040fe20000000073 */
[----:B------:R-:W-:Y:S01]  /*5840*/  FFMA R30, R30, R42, R29 ;  /* 0x0000002a1e1e7223 */ /* 0x000fe2000000001d */
        /* <DEDUP_REMOVED lines=9> */
[----:B------:R-:W2:Y:S01]  /*58e0*/  LDS.128 R28, [R0.X4+UR5+0x140] ;  /* 0x00014005001c7984 */ /* 0x000ea20008004c00 */
        /* <DEDUP_REMOVED lines=8> */
[----:B------:R-:W-:Y:S01]  /*5970*/  FFMA R116, R83, R71, R116 ;  /* 0x0000004753747223 */ /* 0x000fe20000000074 */
[----:B------:R-:W-:Y:S01]  /*5980*/  LOP3.LUT R126, R126, 0x1c, RZ, 0xc0, !PT ;  /* 0x0000001c7e7e7812 */ /* 0x000fe200078ec0ff */
[----:B---3--:R-:W-:Y:S01]  /*5990*/  FFMA R22, R12, R44, R89 ;  /* 0x0000002c0c167223 */ /* 0x008fe20000000059 */
[----:B------:R-:W-:-:S02]  /*59a0*/  FFMA R74, R82, R74, R73 ;  /* 0x0000004a524a7223 */ /* 0x000fc40000000049 */
[----:B------:R-:W-:Y:S01]  /*59b0*/  IADD3 R126, -R126, 0x710, RZ ;  /* 0x000007107e7e7810 */ /* 0x000fe20007ffe1ff */
[----:B-1----:R-:W-:Y:S01]  /*59c0*/  FFMA R90, R12, R52, R90 ;  /* 0x000000340c5a7223 */ /* 0x002fe2000000005a */
[----:B------:R-:W-:Y:S01]  /*59d0*/  FFMA R43, R13, R45, R22 ;  /* 0x0000002d0d2b7223 */ /* 0x000fe20000000016 */
[----:B------:R-:W-:Y:S01]  /*59e0*/  FFMA R117, R83, R75, R74 ;  /* 0x0000004b53757223 */ /* 0x000fe2000000004a */
[----:B------:R-:W-:Y:S01]  /*59f0*/  IMNMX.U32 R126, R126, 0x710, PT ;  /* 0x000007107e7e7817 */ /* 0x000fe20003800000 */
[C---:B----4-:R-:W-:Y:S01]  /*5a00*/  FFMA R20, R12.reuse, R48, R91 ;  /* 0x000000300c147223 */ /* 0x050fe2000000005b */
[C---:B------:R-:W-:Y:S01]  /*5a10*/  FFMA R41, R13.reuse, R53, R90 ;  /* 0x000000350d297223 */ /* 0x040fe2000000005a */
[----:B------:R-:W-:Y:S01]  /*5a20*/  LDS.128 R72, [R76+0x150] ;  /* 0x000150004c487984 */ /* 0x000fe20000000c00 */
[----:B-----5:R-:W-:Y:S01]  /*5a30*/  FFMA R92, R12, R8, R92 ;  /* 0x000000080c5c7223 */ /* 0x020fe2000000005c */
        /* <DEDUP_REMOVED lines=18> */
[----:B------:R-:W3:Y:S01]  /*5b60*/  LDS.128 R12, [R0.X4+UR5+0x840] ;  /* 0x00084005000c7984 */ /* 0x000ee20008004c00 */
[C---:B------:R-:W-:Y:S01]  /*5b70*/  FFMA R43, R37.reuse, R53, R86 ;  /* 0x00000035252b7223 */ /* 0x040fe20000000056 */
[----:B------:R-:W-:Y:S01]  /*5b80*/  FFMA R40, R38, R10, R41 ;  /* 0x0000000a26287223 */ /* 0x000fe20000000029 */
[----:B------:R-:W-:Y:S01]  /*5b90*/  FFMA R37, R37, R49, R88 ;  /* 0x0000003125257223 */ /* 0x000fe20000000058 */
[C---:B------:R-:W-:Y:S01]  /*5ba0*/  FFMA R91, R39.reuse, R47, R36 ;  /* 0x0000002f275b7223 */ /* 0x040fe20000000024 */
[----:B--2---:R-:W-:Y:S01]  /*5bb0*/  FFMA R36, R28, R44, R79 ;  /* 0x0000002c1c247223 */ /* 0x004fe2000000004f */
[C---:B------:R-:W-:Y:S01]  /*5bc0*/  FFMA R90, R38.reuse, R54, R43 ;  /* 0x00000036265a7223 */ /* 0x040fe2000000002b */
[----:B------:R-:W-:Y:S01]  /*5bd0*/  FFMA R92, R38, R50, R37 ;  /* 0x00000032265c7223 */ /* 0x000fe20000000025 */
[----:B------:R-:W-:Y:S01]  /*5be0*/  FFMA R89, R39, R11, R40 ;  /* 0x0000000b27597223 */ /* 0x000fe20000000028 */
[C---:B------:R-:W-:Y:S01]  /*5bf0*/  FFMA R38, R28.reuse, R8, R77 ;  /* 0x000000081c267223 */ /* 0x040fe2000000004d */
[----:B------:R-:W2:Y:S01]  /*5c00*/  LDS.128 R40, [R0.X4+UR5+0x8c0] ;  /* 0x0008c00500287984 */ /* 0x000ea20008004c00 */
        /* <DEDUP_REMOVED lines=16> */
[----:B------:R-:W-:Y:S01]  /*5d10*/  FFMA R20, R20, R48, R67 ;  /* 0x0000003014147223 */ /* 0x000fe20000000043 */
[----:B------:R-:W-:Y:S01]  /*5d20*/  FFMA R85, R31, R11, R36 ;  /* 0x0000000b1f557223 */ /* 0x000fe20000000024 */
[----:B------:R-:W-:Y:S01]  /*5d30*/  FFMA R35, R21, R45, R66 ;  /* 0x0000002d15237223 */ /* 0x000fe20000000042 */
        /* <DEDUP_REMOVED lines=27> */
[C---:B--2---:R-:W-:Y:S01]  /*5ef0*/  FFMA R14, R40.reuse, R8, R19 ;  /* 0x00000008280e7223 */ /* 0x044fe20000000013 */
        /* <DEDUP_REMOVED lines=53> */
[----:B------:R-:W4:Y:S01]  /*6250*/  LDS.128 R28, [R0.X4+UR5+0x11c0] ;  /* 0x0011c005001c7984 */ /* 0x000f220008004c00 */
        /* <DEDUP_REMOVED lines=63> */
[----:B------:R-:W-:Y:S01]  /*6650*/  FFMA R32, R30, R50, R65 ;  /* 0x000000321e207223 */ /* 0x000fe20000000041 */
[----:B-1----:R-:W-:Y:S01]  /*6660*/  FFMA R28, R24, R48, R59 ;  /* 0x00000030181c7223 */ /* 0x002fe2000000003b */
        /* <DEDUP_REMOVED lines=29> */
[----:B------:R-:W-:Y:S01]  /*6840*/  LDS.128 R64, [R76+0xd0] ;  /* 0x0000d0004c407984 */ /* 0x000fe20000000c00 */
[----:B------:R-:W-:Y:S01]  /*6850*/  FFMA R17, R17, R9, R60 ;  /* 0x0000000911117223 */ /* 0x000fe2000000003c */
[C---:B------:R-:W-:Y:S01]  /*6860*/  FFMA R24, R18.reuse, R54, R25 ;  /* 0x0000003612187223 */ /* 0x040fe20000000019 */
[C---:B------:R-:W-:Y:S01]  /*6870*/  FFMA R25, R19.reuse, R47, R16 ;  /* 0x0000002f13197223 */ /* 0x040fe20000000010 */
[----:B------:R-:W2:Y:S01]  /*6880*/  LDS.128 R28, [R0.X4+UR5+0x50] ;  /* 0x00005005001c7984 */ /* 0x000ea20008004c00 */
        /* <DEDUP_REMOVED lines=11> */
[----:B------:R-:W5:Y:S01]  /*6940*/  LDS.128 R16, [R0.X4+UR5+0xd0] ;  /* 0x0000d00500107984 */ /* 0x000f620008004c00 */
        /* <DEDUP_REMOVED lines=10> */
[----:B------:R-:W-:-:S02]  /*69f0*/  FFMA R122, R7, R51, R122 ;  /* 0x00000033077a7223 */ /* 0x000fc4000000007a */
[----:B------:R-:W5:Y:S01]  /*6a00*/  LDS.128 R4, [R0.X4+UR5+0x150] ;  /* 0x0001500500047984 */ /* 0x000f620008004c00 */
        /* <DEDUP_REMOVED lines=16> */
[C---:B---3--:R-:W-:Y:S01]  /*6b10*/  FFMA R112, R28.reuse, R68, R112 ;  /* 0x000000441c707223 */ /* 0x048fe20000000070 */
[C---:B------:R-:W-:Y:S01]  /*6b20*/  FFMA R47, R29.reuse, R65, R8 ;  /* 0x000000411d2f7223 */ /* 0x040fe20000000008 */
[C---:B------:R-:W-:Y:S01]  /*6b30*/  FFMA R45, R29.reuse, R73, R114 ;  /* 0x000000491d2d7223 */ /* 0x040fe20000000072 */
[----:B------:R-:W1:Y:S01]  /*6b40*/  LDS.128 R8, [R0.X4+UR5+0x1d0] ;  /* 0x0001d00500087984 */ /* 0x000e620008004c00 */
[----:B----4-:R-:W-:Y:S01]  /*6b50*/  FFMA R28, R28, R60, R93 ;  /* 0x0000003c1c1c7223 */ /* 0x010fe2000000005d */
[C---:B------:R-:W-:Y:S01]  /*6b60*/  FFMA R49, R29.reuse, R69, R112 ;  /* 0x000000451d317223 */ /* 0x040fe20000000070 */
[C---:B------:R-:W-:Y:S01]  /*6b70*/  FFMA R116, R30.reuse, R66, R47 ;  /* 0x000000421e747223 */ /* 0x040fe2000000002f */
[C---:B------:R-:W-:Y:S01]  /*6b80*/  FFMA R44, R30.reuse, R74, R45 ;  /* 0x0000004a1e2c7223 */ /* 0x040fe2000000002d */
[----:B------:R-:W-:Y:S01]  /*6b90*/  FFMA R29, R29, R61, R28 ;  /* 0x0000003d1d1d7223 */ /* 0x000fe2000000001c */
[----:B------:R-:W-:Y:S01]  /*6ba0*/  FFMA R28, R30, R70, R49 ;  /* 0x000000461e1c7223 */ /* 0x000fe20000000031 */
[----:B-----5:R-:W-:Y:S01]  /*6bb0*/  FFMA R90, R16, R72, R90 ;  /* 0x00000048105a7223 */ /* 0x020fe2000000005a */
        /* <DEDUP_REMOVED lines=27> */
[----:B------:R-:W-:Y:S01]  /*6d70*/  FFMA R56, R19, R71, R56 ;  /* 0x0000004713387223 */ /* 0x000fe20000000038 */
        /* <DEDUP_REMOVED lines=37> */
[----:B------:R-:W-:Y:S01]  /*6fd0*/  FFMA R92, R30, R66, R49 ;  /* 0x000000421e5c7223 */ /* 0x000fe20000000031 */
[----:B------:R-:W-:Y:S01]  /*6fe0*/  FFMA R29, R29, R69, R80 ;  /* 0x000000451d1d7223 */ /* 0x000fe20000000050 */
[C---:B------:R-:W-:Y:S01]  /*6ff0*/  FFMA R90, R31.reuse, R63, R90 ;  /* 0x0000003f1f5a7223 */ /* 0x040fe2000000005a */
[C---:B------:R-:W-:Y:S01]  /*7000*/  FFMA R91, R31.reuse, R75, R28 ;  /* 0x0000004b1f5b7223 */ /* 0x040fe2000000001c */
[----:B---3--:R-:W-:Y:S01]  /*7010*/  FFMA R28, R16, R72, R41 ;  /* 0x00000048101c7223 */ /* 0x008fe20000000029 */
[----:B------:R-:W-:Y:S01]  /*7020*/  FFMA R30, R30, R70, R29 ;  /* 0x000000461e1e7223 */ /* 0x000fe2000000001d */
[C---:B------:R-:W-:Y:S01]  /*7030*/  FFMA R40, R16.reuse, R60, R40 ;  /* 0x0000003c10287223 */ /* 0x040fe20000000028 */
[C---:B------:R-:W-:Y:S01]  /*7040*/  FFMA R42, R16.reuse, R64, R42 ;  /* 0x00000040102a7223 */ /* 0x040fe2000000002a */
[----:B------:R-:W-:Y:S01]  /*7050*/  FFMA R16, R16, R68, R43 ;  /* 0x0000004410107223 */ /* 0x000fe2000000002b */
[C---:B------:R-:W-:Y:S01]  /*7060*/  FFMA R92, R31.reuse, R67, R92 ;  /* 0x000000431f5c7223 */ /* 0x040fe2000000005c */
[----:B------:R-:W-:Y:S01]  /*7070*/  FFMA R93, R31, R71, R30 ;  /* 0x000000471f5d7223 */ /* 0x000fe2000000001e */
[C---:B------:R-:W-:Y:S01]  /*7080*/  FFMA R43, R17.reuse, R73, R28 ;  /* 0x00000049112b7223 */ /* 0x040fe2000000001c */
        /* <DEDUP_REMOVED lines=61> */
[----:B------:R-:W3:Y:S01]  /*7460*/  LDS.128 R8, [R0.X4+UR5+0x11d0] ;  /* 0x0011d00500087984 */ /* 0x000ee20008004c00 */
        /* <DEDUP_REMOVED lines=33> */
[----:B------:R-:W4:Y:S01]  /*7680*/  LDS.128 R40, [R0.X4+UR5+0x1950] ;  /* 0x0019500500287984 */ /* 0x000f220008004c00 */
[C---:B------:R-:W-:Y:S01]  /*7690*/  FFMA R2, R7.reuse, R63, R2 ;  /* 0x0000003f07027223 */ /* 0x040fe20000000002 */
[C---:B------:R-:W-:Y:S01]  /*76a0*/  FFMA R3, R7.reuse, R75, R34 ;  /* 0x0000004b07037223 */ /* 0x040fe20000000022 */
[C---:B------:R-:W-:Y:S01]  /*76b0*/  FFMA R5, R7.reuse, R71, R6 ;  /* 0x0000004707057223 */ /* 0x040fe20000000006 */
[----:B------:R-:W-:Y:S01]  /*76c0*/  FFMA R4, R7, R67, R4 ;  /* 0x0000004307047223 */ /* 0x000fe20000000004 */
[----:B------:R-:W5:Y:S01]  /*76d0*/  LDS.128 R80, [R0.X4+UR5+0x19d0] ;  /* 0x0019d00500507984 */ /* 0x000f620008004c00 */
        /* <DEDUP_REMOVED lines=45> */
[----:B------:R-:W1:Y:S01]  /*79b0*/  LDS.128 R24, [R76+0x60] ;  /* 0x000060004c187984 */ /* 0x000e620000000c00 */
[----:B------:R-:W-:Y:S01]  /*79c0*/  FFMA R14, R22, R62, R21 ;  /* 0x0000003e160e7223 */ /* 0x000fe20000000015 */
[C---:B----4-:R-:W-:Y:S01]  /*79d0*/  FFMA R22, R40.reuse, R60, R125 ;  /* 0x0000003c28167223 */ /* 0x050fe2000000007d */
[C---:B------:R-:W-:Y:S01]  /*79e0*/  FFMA R20, R40.reuse, R64, R123 ;  /* 0x0000004028147223 */ /* 0x040fe2000000007b */
[----:B------:R-:W2:Y:S01]  /*79f0*/  LDS.128 R44, [R76+0xe0] ;  /* 0x0000e0004c2c7984 */ /* 0x000ea20000000c00 */
[C---:B------:R-:W-:Y:S01]  /*7a00*/  FFMA R14, R23.reuse, R63, R14 ;  /* 0x0000003f170e7223 */ /* 0x040fe2000000000e */
[C---:B------:R-:W-:Y:S01]  /*7a10*/  FFMA R15, R23.reuse, R75, R32 ;  /* 0x0000004b170f7223 */ /* 0x040fe20000000020 */
[----:B------:R-:W-:Y:S01]  /*7a20*/  FFMA R34, R23, R71, R34 ;  /* 0x0000004717227223 */ /* 0x000fe20000000022 */
[----:B------:R-:W3:Y:S01]  /*7a30*/  LDS.128 R48, [R76+0x160] ;  /* 0x000160004c307984 */ /* 0x000ee20000000c00 */
[C---:B------:R-:W-:Y:S01]  /*7a40*/  FFMA R103, R41.reuse, R61, R22 ;  /* 0x0000003d29677223 */ /* 0x040fe20000000016 */
[C---:B------:R-:W-:Y:S01]  /*7a50*/  FFMA R107, R41.reuse, R65, R20 ;  /* 0x00000041296b7223 */ /* 0x040fe20000000014 */
[C---:B------:R-:W-:Y:S01]  /*7a60*/  FFMA R124, R40.reuse, R72, R124 ;  /* 0x00000048287c7223 */ /* 0x040fe2000000007c */
[----:B------:R-:W4:Y:S01]  /*7a70*/  LDS.128 R52, [R76+0x1e0] ;  /* 0x0001e0004c347984 */ /* 0x000f220000000c00 */
[----:B------:R-:W-:Y:S01]  /*7a80*/  FFMA R122, R40, R68, R122 ;  /* 0x00000044287a7223 */ /* 0x000fe2000000007a */
[C---:B------:R-:W-:Y:S01]  /*7a90*/  FFMA R40, R42.reuse, R62, R103 ;  /* 0x0000003e2a287223 */ /* 0x040fe20000000067 */
[C---:B------:R-:W-:Y:S01]  /*7aa0*/  FFMA R105, R41.reuse, R73, R124 ;  /* 0x0000004929697223 */ /* 0x040fe2000000007c */
[----:B------:R-:W4:Y:S01]  /*7ab0*/  LDS.128 R20, [R0.X4+UR5+0xe0] ;  /* 0x0000e00500147984 */ /* 0x000f220008004c00 */
[----:B------:R-:W-:Y:S01]  /*7ac0*/  FFMA R41, R41, R69, R122 ;  /* 0x0000004529297223 */ /* 0x000fe2000000007a */
[C---:B------:R-:W-:Y:S01]  /*7ad0*/  FFMA R32, R42.reuse, R66, R107 ;  /* 0x000000422a207223 */ /* 0x040fe2000000006b */
[C---:B------:R-:W-:Y:S01]  /*7ae0*/  FFMA R124, R42.reuse, R74, R105 ;  /* 0x0000004a2a7c7223 */ /* 0x040fe20000000069 */
[C---:B------:R-:W-:Y:S01]  /*7af0*/  FFMA R125, R43.reuse, R63, R40 ;  /* 0x0000003f2b7d7223 */ /* 0x040fe20000000028 */
[----:B------:R-:W-:Y:S01]  /*7b00*/  FFMA R122, R42, R70, R41 ;  /* 0x000000462a7a7223 */ /* 0x000fe20000000029 */
[C---:B------:R-:W-:Y:S01]  /*7b10*/  FFMA R123, R43.reuse, R67, R32 ;  /* 0x000000432b7b7223 */ /* 0x040fe20000000020 */
[C---:B------:R-:W-:Y:S01]  /*7b20*/  FFMA R124, R43.reuse, R75, R124 ;  /* 0x0000004b2b7c7223 */ /* 0x040fe2000000007c */
[C---:B-----5:R-:W-:Y:S01]  /*7b30*/  FFMA R64, R80.reuse, R64, R119 ;  /* 0x0000004050407223 */ /* 0x060fe20000000077 */
[----:B------:R-:W-:Y:S01]  /*7b40*/  FFMA R122, R43, R71, R122 ;  /* 0x000000472b7a7223 */ /* 0x000fe2000000007a */
[C---:B------:R-:W-:Y:S01]  /*7b50*/  FFMA R118, R80.reuse, R68, R118 ;  /* 0x0000004450767223 */ /* 0x040fe20000000076 */
        /* <DEDUP_REMOVED lines=12> */
[----:B------:R-:W5:Y:S01]  /*7c20*/  LDS.128 R64, [R0.X4+UR5+0x1e0] ;  /* 0x0001e00500407984 */ /* 0x000f620008004c00 */
[C---:B-1----:R-:W-:Y:S01]  /*7c30*/  FFMA R60, R36.reuse, R24, R115 ;  /* 0x00000018243c7223 */ /* 0x042fe20000000073 */
[C---:B------:R-:W-:Y:S01]  /*7c40*/  FFMA R120, R83.reuse, R63, R120 ;  /* 0x0000003f53787223 */ /* 0x040fe20000000078 */
[C---:B------:R-:W-:Y:S01]  /*7c50*/  FFMA R32, R83.reuse, R71, R32 ;  /* 0x0000004753207223 */ /* 0x040fe20000000020 */
[----:B------:R-:W-:Y:S01]  /*7c60*/  FFMA R119, R83, R75, R74 ;  /* 0x0000004b53777223 */ /* 0x000fe2000000004a */
[C---:B--2---:R-:W-:Y:S01]  /*7c70*/  FFMA R116, R36.reuse, R44, R116 ;  /* 0x0000002c24747223 */ /* 0x044fe20000000074 */
[----:B------:R-:W-:Y:S01]  /*7c80*/  FFMA R63, R37, R25, R60 ;  /* 0x00000019253f7223 */ /* 0x000fe2000000003c */
[----:B---3--:R-:W-:-:S02]  /*7c90*/  FFMA R62, R36, R48, R117 ;  /* 0x00000030243e7223 */ /* 0x008fc40000000075 */
[C---:B------:R-:W-:Y:S01]  /*7ca0*/  FFMA R61, R37.reuse, R45, R116 ;  /* 0x0000002d253d7223 */ /* 0x040fe20000000074 */
[----:B----4-:R-:W-:Y:S01]  /*7cb0*/  FFMA R36, R36, R52, R57 ;  /* 0x0000003424247223 */ /* 0x010fe20000000039 */
[C---:B------:R-:W-:Y:S02]  /*7cc0*/  FFMA R57, R37.reuse, R49, R62 ;  /* 0x0000003125397223 */ /* 0x040fe4000000003e */
        /* <DEDUP_REMOVED lines=17> */
[----:B------:R-:W-:Y:S01]  /*7de0*/  FFMA R20, R22, R50, R63 ;  /* 0x0000003216147223 */ /* 0x000fe2000000003f */
[----:B------:R-:W-:Y:S01]  /*7df0*/  FFMA R21, R21, R25, R56 ;  /* 0x0000001915157223 */ /* 0x000fe20000000038 */
[----:B-----5:R-:W-:Y:S01]  /*7e00*/  FFMA R100, R40, R44, R100 ;  /* 0x0000002c28647223 */ /* 0x020fe20000000064 */
[C---:B------:R-:W-:Y:S01]  /*7e10*/  FFMA R112, R22.reuse, R54, R61 ;  /* 0x0000003616707223 */ /* 0x040fe2000000003d */
[C---:B------:R-:W-:Y:S01]  /*7e20*/  FFMA R110, R22.reuse, R46, R69 ;  /* 0x0000002e166e7223 */ /* 0x040fe20000000045 */
[----:B------:R-:W-:Y:S01]  /*7e30*/  FFMA R56, R22, R26, R21 ;  /* 0x0000001a16387223 */ /* 0x000fe20000000015 */
[----:B------:R-:W-:Y:S01]  /*7e40*/  FFMA R111, R23, R51, R20 ;  /* 0x00000033176f7223 */ /* 0x000fe20000000014 */
[C---:B------:R-:W-:Y:S01]  /*7e50*/  FFMA R20, R40.reuse, R48, R99 ;  /* 0x0000003028147223 */ /* 0x040fe20000000063 */
[----:B------:R-:W-:Y:S01]  /*7e60*/  FFMA R69, R41, R45, R100 ;  /* 0x0000002d29457223 */ /* 0x000fe20000000064 */
[----:B------:R-:W-:Y:S01]  /*7e70*/  FFMA R98, R40, R52, R98 ;  /* 0x0000003428627223 */ /* 0x000fe20000000062 */
[----:B------:R-:W2:Y:S01]  /*7e80*/  LDS.128 R60, [R0.X4+UR5+0x8e0] ;  /* 0x0008e005003c7984 */ /* 0x000ea20008004c00 */
        /* <DEDUP_REMOVED lines=25> */
[----:B-1----:R-:W-:Y:S01]  /*8020*/  FFMA R92, R36, R44, R92 ;  /* 0x0000002c245c7223 */ /* 0x002fe2000000005c */
        /* <DEDUP_REMOVED lines=60> */
[C---:B------:R-:W-:Y:S01]  /*83f0*/  FFMA R69, R65.reuse, R45, R20 ;  /* 0x0000002d41457223 */ /* 0x040fe20000000014 */
[C---:B------:R-:W-:Y:S01]  /*8400*/  FFMA R35, R65.reuse, R53, R22 ;  /* 0x0000003541237223 */ /* 0x040fe20000000016 */
[----:B------:R-:W-:Y:S01]  /*8410*/  FFMA R59, R65, R49, R58 ;  /* 0x00000031413b7223 */ /* 0x000fe2000000003a */
[----:B------:R-:W1:Y:S01]  /*8420*/  LDS.128 R20, [R0.X4+UR5+0x1160] ;  /* 0x0011600500147984 */ /* 0x000e620008004c00 */
[----:B------:R-:W-:Y:S01]  /*8430*/  FFMA R58, R66, R46, R69 ;  /* 0x0000002e423a7223 */ /* 0x000fe20000000045 */
[----:B------:R-:W-:Y:S01]  /*8440*/  FFMA R64, R64, R24, R77 ;  /* 0x0000001840407223 */ /* 0x000fe2000000004d */
[----:B------:R-:W-:Y:S01]  /*8450*/  FFMA R86, R66, R50, R59 ;  /* 0x0000003242567223 */ /* 0x000fe2000000003b */
[----:B------:R-:W-:Y:S01]  /*8460*/  LDS.128 R72, [R76+0x170] ;  /* 0x000170004c487984 */ /* 0x000fe20000000c00 */
[----:B------:R-:W-:Y:S01]  /*8470*/  FFMA R85, R67, R47, R58 ;  /* 0x0000002f43557223 */ /* 0x000fe2000000003a */
[----:B------:R-:W-:Y:S01]  /*8480*/  FFMA R65, R65, R25, R64 ;  /* 0x0000001941417223 */ /* 0x000fe20000000040 */
[C---:B--2---:R-:W-:Y:S01]  /*8490*/  FFMA R58, R36.reuse, R52, R28 ;  /* 0x00000034243a7223 */ /* 0x044fe2000000001c */
[C---:B------:R-:W-:Y:S01]  /*84a0*/  FFMA R28, R36.reuse, R48, R29 ;  /* 0x00000030241c7223 */ /* 0x040fe2000000001d */
[----:B------:R-:W-:Y:S01]  /*84b0*/  FFMA R30, R36, R44, R30 ;  /* 0x0000002c241e7223 */ /* 0x000fe2000000001e */
[----:B------:R-:W-:Y:S01]  /*84c0*/  FFMA R84, R66, R26, R65 ;  /* 0x0000001a42547223 */ /* 0x000fe20000000041 */
[----:B------:R-:W-:Y:S01]  /*84d0*/  FFMA R36, R36, R24, R31 ;  /* 0x0000001824247223 */ /* 0x000fe2000000001f */
        /* <DEDUP_REMOVED lines=55> */
[----:B------:R-:W2:Y:S01]  /*8850*/  LDS.128 R20, [R0.X4+UR5+0x1960] ;  /* 0x0019600500147984 */ /* 0x000ea20008004c00 */
[----:B------:R-:W-:Y:S01]  /*8860*/  FFMA R9, R31, R27, R28 ;  /* 0x0000001b1f097223 */ /* 0x000fe2000000001c */
[----:B------:R-:W-:Y:S01]  /*8870*/  FFMA R6, R30, R54, R7 ;  /* 0x000000361e067223 */ /* 0x000fe20000000007 */
[----:B---3--:R-:W-:Y:S01]  /*8880*/  FFMA R28, R36, R24, R13 ;  /* 0x00000018241c7223 */ /* 0x008fe2000000000d */
        /* <DEDUP_REMOVED lines=21> */
[-C--:B------:R-:W-:Y:S01]  /*89e0*/  FFMA R93, R63, R27.reuse, R62 ;  /* 0x0000001b3f5d7223 */ /* 0x080fe2000000003e */
[C---:B-1----:R-:W-:Y:S01]  /*89f0*/  FFMA R38, R16.reuse, R48, R15 ;  /* 0x0000003010267223 */ /* 0x042fe2000000000f */
[----:B------:R-:W-:Y:S01]  /*8a00*/  LDS.128 R60, [R0.X4+UR5+0x70] ;  /* 0x00007005003c7984 */ /* 0x000fe20008004c00 */
[----:B------:R-:W-:Y:S01]  /*8a10*/  FFMA R13, R39, R27, R36 ;  /* 0x0000001b270d7223 */ /* 0x000fe20000000024 */
[C---:B------:R-:W-:Y:S01]  /*8a20*/  FFMA R36, R16.reuse, R44, R33 ;  /* 0x0000002c10247223 */ /* 0x040fe20000000021 */
[C---:B------:R-:W-:Y:S01]  /*8a30*/  FFMA R34, R16.reuse, R24, R34 ;  /* 0x0000001810227223 */ /* 0x040fe20000000022 */
[----:B------:R-:W1:Y:S01]  /*8a40*/  LDS.128 R64, [R76+0xf0] ;  /* 0x0000f0004c407984 */ /* 0x000e620000000c00 */
        /* <DEDUP_REMOVED lines=8> */
[----:B------:R-:W-:Y:S01]  /*8ad0*/  FFMA R34, R18, R26, R35 ;  /* 0x0000001a12227223 */ /* 0x000fe20000000023 */
[C---:B------:R-:W-:Y:S01]  /*8ae0*/  FFMA R10, R39.reuse, R55, R10 ;  /* 0x00000037270a7223 */ /* 0x040fe2000000000a */
[C---:B------:R-:W-:Y:S01]  /*8af0*/  FFMA R11, R39.reuse, R51, R58 ;  /* 0x00000033270b7223 */ /* 0x040fe2000000003a */
[----:B------:R-:W-:Y:S01]  /*8b00*/  FFMA R12, R39, R47, R12 ;  /* 0x0000002f270c7223 */ /* 0x000fe2000000000c */
[C---:B------:R-:W-:Y:S01]  /*8b10*/  FFMA R15, R19.reuse, R51, R36 ;  /* 0x00000033130f7223 */ /* 0x040fe20000000024 */
[----:B--2---:R-:W-:Y:S01]  /*8b20*/  FFMA R124, R20, R48, R124 ;  /* 0x00000030147c7223 */ /* 0x004fe2000000007c */
[----:B------:R-:W2:Y:S01]  /*8b30*/  LDS.128 R36, [R0.X4+UR5+0xf0] ;  /* 0x0000f00500247984 */ /* 0x000ea20008004c00 */
[C---:B------:R-:W-:Y:S01]  /*8b40*/  FFMA R14, R18.reuse, R54, R17 ;  /* 0x00000036120e7223 */ /* 0x040fe20000000011 */
[----:B------:R-:W-:Y:S01]  /*8b50*/  FFMA R16, R18, R46, R33 ;  /* 0x0000002e12107223 */ /* 0x000fe20000000021 */
[----:B------:R-:W-:Y:S01]  /*8b60*/  FFMA R17, R19, R27, R34 ;  /* 0x0000001b13117223 */ /* 0x000fe20000000022 */
[C---:B------:R-:W-:Y:S01]  /*8b70*/  FFMA R34, R20.reuse, R52, R125 ;  /* 0x0000003414227223 */ /* 0x040fe2000000007d */
[C---:B------:R-:W-:Y:S01]  /*8b80*/  FFMA R18, R20.reuse, R44, R123 ;  /* 0x0000002c14127223 */ /* 0x040fe2000000007b */
[----:B------:R-:W-:Y:S01]  /*8b90*/  FFMA R33, R21, R49, R124 ;  /* 0x0000003115217223 */ /* 0x000fe2000000007c */
[C---:B------:R-:W-:Y:S01]  /*8ba0*/  FFMA R14, R19.reuse, R55, R14 ;  /* 0x00000037130e7223 */ /* 0x040fe2000000000e */
[----:B------:R-:W-:Y:S01]  /*8bb0*/  FFMA R16, R19, R47, R16 ;  /* 0x0000002f13107223 */ /* 0x000fe20000000010 */
[C---:B------:R-:W-:Y:S01]  /*8bc0*/  FFMA R19, R21.reuse, R53, R34 ;  /* 0x0000003515137223 */ /* 0x040fe20000000022 */
[----:B------:R-:W-:Y:S01]  /*8bd0*/  FFMA R122, R20, R24, R122 ;  /* 0x00000018147a7223 */ /* 0x000fe2000000007a */
[C---:B------:R-:W-:Y:S01]  /*8be0*/  FFMA R35, R21.reuse, R45, R18 ;  /* 0x0000002d15237223 */ /* 0x040fe20000000012 */
[----:B------:R-:W-:Y:S01]  /*8bf0*/  FFMA R34, R22, R50, R33 ;  /* 0x0000003216227223 */ /* 0x000fe20000000021 */
[----:B---3--:R-:W-:Y:S01]  /*8c00*/  FFMA R32, R28, R24, R32 ;  /* 0x000000181c207223 */ /* 0x008fe20000000020 */
[----:B------:R-:W-:Y:S01]  /*8c10*/  FFMA R21, R21, R25, R122 ;  /* 0x0000001915157223 */ /* 0x000fe2000000007a */
[C---:B------:R-:W-:Y:S01]  /*8c20*/  FFMA R18, R22.reuse, R54, R19 ;  /* 0x0000003616127223 */ /* 0x040fe20000000013 */
[----:B------:R-:W-:Y:S01]  /*8c30*/  FFMA R20, R22, R46, R35 ;  /* 0x0000002e16147223 */ /* 0x000fe20000000023 */
        /* <DEDUP_REMOVED lines=24> */
[C---:B----4-:R-:W-:Y:S01]  /*8dc0*/  FFMA R24, R60.reuse, R68, R115 ;  /* 0x000000443c187223 */ /* 0x050fe20000000073 */
[----:B-----5:R-:W-:Y:S01]  /*8dd0*/  FFMA R60, R60, R76, R57 ;  /* 0x0000004c3c3c7223 */ /* 0x020fe20000000039 */
[C---:B------:R-:W-:Y:S01]  /*8de0*/  FFMA R27, R61.reuse, R65, R116 ;  /* 0x000000413d1b7223 */ /* 0x040fe20000000074 */
[C---:B------:R-:W-:Y:S01]  /*8df0*/  FFMA R25, R61.reuse, R73, R26 ;  /* 0x000000493d197223 */ /* 0x040fe2000000001a */
[C---:B------:R-:W-:Y:S01]  /*8e00*/  FFMA R45, R61.reuse, R69, R24 ;  /* 0x000000453d2d7223 */ /* 0x040fe20000000018 */
[----:B------:R-:W-:Y:S01]  /*8e10*/  FFMA R61, R61, R77, R60 ;  /* 0x0000004d3d3d7223 */ /* 0x000fe2000000003c */
[----:B------:R-:W-:Y:S01]  /*8e20*/  FFMA R24, R62, R66, R27 ;  /* 0x000000423e187223 */ /* 0x000fe2000000001b */
[C---:B--2---:R-:W-:Y:S01]  /*8e30*/  FFMA R112, R36.reuse, R76, R112 ;  /* 0x0000004c24707223 */ /* 0x044fe20000000070 */
[----:B------:R-:W-:Y:S01]  /*8e40*/  FFMA R110, R36, R64, R110 ;  /* 0x00000040246e7223 */ /* 0x000fe2000000006e */
[----:B------:R-:W-:Y:S01]  /*8e50*/  FFMA R44, R62, R78, R61 ;  /* 0x0000004e3e2c7223 */ /* 0x000fe2000000003d */
[----:B------:R-:W-:Y:S01]  /*8e60*/  FFMA R61, R63, R67, R24 ;  /* 0x000000433f3d7223 */ /* 0x000fe20000000018 */
[----:B------:R-:W-:Y:S01]  /*8e70*/  FFMA R24, R36, R72, R111 ;  /* 0x0000004824187223 */ /* 0x000fe2000000006f */
        /* <DEDUP_REMOVED lines=9> */
[-C--:B------:R-:W-:Y:S01]  /*8f10*/  FFMA R63, R63, R79.reuse, R44 ;  /* 0x0000004f3f3f7223 */ /* 0x080fe2000000002c */
        /* <DEDUP_REMOVED lines=56> */
[C---:B---3--:R-:W-:Y:S01]  /*92a0*/  FFMA R100, R36.reuse, R76, R100 ;  /* 0x0000004c24647223 */ /* 0x048fe20000000064 */
        /* <DEDUP_REMOVED lines=19> */
[C---:B-1----:R-:W-:Y:S01]  /*93e0*/  FFMA R38, R32.reuse, R76, R83 ;  /* 0x0000004c20267223 */ /* 0x042fe20000000053 */
        /* <DEDUP_REMOVED lines=34> */
[----:B------:R-:W4:Y:S01]  /*9610*/  LDS.128 R100, [R0.X4+UR5+0x18f0] ;  /* 0x0018f00500647984 */ /* 0x000f220008004c00 */
        /* <DEDUP_REMOVED lines=31> */
[----:B------:R-:W5:Y:S01]  /*9810*/  LDS.128 R104, [R0.X4+UR5+0x1970] ;  /* 0x0019700500687984 */ /* 0x000f620008004c00 */
        /* <DEDUP_REMOVED lines=15> */
[-C--:B----4-:R-:W-:Y:S01]  /*9910*/  FFMA R16, R100, R64.reuse, R16 ;  /* 0x0000004064107223 */ /* 0x090fe20000000010 */
[----:B------:R-:W-:Y:S01]  /*9920*/  FFMA R24, R83, R71, R24 ;  /* 0x0000004753187223 */ /* 0x000fe20000000018 */
[C---:B---3--:R-:W-:Y:S01]  /*9930*/  FFMA R8, R88.reuse, R64, R8 ;  /* 0x0000004058087223 */ /* 0x048fe20000000008 */
[C---:B------:R-:W-:Y:S01]  /*9940*/  FFMA R2, R88.reuse, R72, R7 ;  /* 0x0000004858027223 */ /* 0x040fe20000000007 */
        /* <DEDUP_REMOVED lines=32> */
[----:B------:R-:W-:Y:S01]  /*9b50*/  FFMA R4, R102, R78, R3 ;  /* 0x0000004e66047223 */ /* 0x000fe20000000003 */
[----:B------:R-:W-:Y:S01]  /*9b60*/  FFMA R84, R90, R70, R89 ;  /* 0x000000465a547223 */ /* 0x000fe20000000059 */
[C---:B-----5:R-:W-:Y:S01]  /*9b70*/  FFMA R88, R104.reuse, R68, R21 ;  /* 0x0000004468587223 */ /* 0x060fe20000000015 */
[----:B------:R-:W-:Y:S01]  /*9b80*/  FFMA R13, R103, R67, R2 ;  /* 0x00000043670d7223 */ /* 0x000fe20000000002 */
[----:B------:R-:W-:Y:S01]  /*9b90*/  IADD3 R2, P0, R143, UR6, RZ ;  /* 0x000000068f027c10 */ /* 0x000fe2000ff1e0ff */
[----:B------:R-:W-:Y:S01]  /*9ba0*/  FFMA R15, R103, R79, R4 ;  /* 0x0000004f670f7223 */ /* 0x000fe20000000004 */
[----:B------:R-:W-:Y:S01]  /*9bb0*/  IADD3 R4, P2, R145, UR6, RZ ;  /* 0x0000000691047c10 */ /* 0x000fe2000ff5e0ff */
[----:B------:R-:W-:Y:S01]  /*9bc0*/  FFMA R20, R104, R64, R20 ;  /* 0x0000004068147223 */ /* 0x000fe20000000014 */
[----:B------:R-:W-:Y:S01]  /*9bd0*/  IADD3.X R3, R142, UR7, RZ, P0, !PT ;  /* 0x000000078e037c10 */ /* 0x000fe200087fe4ff */
[----:B------:R-:W-:Y:S01]  /*9be0*/  FFMA R90, R104, R72, R19 ;  /* 0x00000048685a7223 */ /* 0x000fe20000000013 */
[----:B------:R-:W-:Y:S01]  /*9bf0*/  ISETP.GE.U32.AND P0, PT, R136, R126, PT ;  /* 0x0000007e8800720c */ /* 0x000fe20003f06070 */
[----:B------:R-:W-:Y:S01]  /*9c00*/  FFMA R100, R100, R68, R17 ;  /* 0x0000004464647223 */ /* 0x000fe20000000011 */
[----:B------:R-:W-:Y:S01]  /*9c10*/  IADD3 R6, P3, R147, UR6, RZ ;  /* 0x0000000693067c10 */ /* 0x000fe2000ff7e0ff */
[----:B------:R-:W-:Y:S01]  /*9c20*/  FFMA R14, R102, R74, R5 ;  /* 0x0000004a660e7223 */ /* 0x000fe20000000005 */
[----:B------:R-:W-:Y:S01]  /*9c30*/  LEA R21, R131, R135, 0xd ;  /* 0x0000008783157211 */ /* 0x000fe200078e68ff */
[----:B------:R-:W-:Y:S01]  /*9c40*/  FFMA R104, R104, R76, R18 ;  /* 0x0000004c68687223 */ /* 0x000fe20000000012 */
[C---:B------:R-:W-:Y:S01]  /*9c50*/  FFMA R86, R91.reuse, R75, R86 ;  /* 0x0000004b5b567223 */ /* 0x040fe20000000056 */
[----:B------:R-:W-:Y:S01]  /*9c60*/  FFMA R84, R91, R71, R84 ;  /* 0x000000475b547223 */ /* 0x000fe20000000054 */
[----:B------:R-:W-:Y:S01]  /*9c70*/  IADD3.X R5, R144, UR7, RZ, P2, !PT ;  /* 0x0000000790057c10 */ /* 0x000fe200097fe4ff */
[----:B------:R-:W1:Y:S01]  /*9c80*/  LDS.128 R16, [R0.X4+UR5+0x19f0] ;  /* 0x0019f00500107984 */ /* 0x000e620008004c00 */
[----:B------:R-:W-:Y:S01]  /*9c90*/  LEA R89, R131, R134, 0xd ;  /* 0x0000008683597211 */ /* 0x000fe200078e68ff */
[----:B------:R-:W-:Y:S01]  /*9ca0*/  FFMA R93, R93, R69, R92 ;  /* 0x000000455d5d7223 */ /* 0x000fe2000000005c */
[----:B------:R-:W-:Y:S01]  /*9cb0*/  IADD3.X R7, R146, UR7, RZ, P3, !PT ;  /* 0x0000000792077c10 */ /* 0x000fe20009ffe4ff */
[----:B------:R-:W-:Y:S06]  /*9cc0*/  BAR.SYNC 0x0 ;  /* 0x0000000000007b1d */ /* 0x000fec0000000000 */
[C---:B------:R-:W-:Y:S01]  /*9cd0*/  LEA R91, R131.reuse, R133, 0xd ;  /* 0x00000085835b7211 */ /* 0x040fe200078e68ff */
[----:B------:R-:W-:Y:S01]  /*9ce0*/  @!PT LDS RZ, [RZ] ;  /* 0x00000000fffff984 */ /* 0x000fe20000000800 */
[----:B------:R-:W-:Y:S01]  /*9cf0*/  @!PT LDS RZ, [RZ] ;  /* 0x00000000fffff984 */ /* 0x000fe20000000800 */
[----:B------:R-:W-:Y:S01]  /*9d00*/  @!PT LDS RZ, [RZ] ;  /* 0x00000000fffff984 */ /* 0x000fe20000000800 */
[----:B------:R2:W-:Y:S01]  /*9d10*/  LDGSTS.E.BYPASS.128 [R21], [R2.64], !P0 ;  /* 0x0000000002157fae */ /* 0x0005e2000c101c4a */
[----:B------:R-:W-:Y:S01]  /*9d20*/  FFMA R8, R94, R70, R93 ;  /* 0x000000465e087223 */ /* 0x000fe2000000005d */
[----:B------:R-:W-:Y:S01]  /*9d30*/  LEA R93, R131, R132, 0xd ;  /* 0x00000084835d7211 */ /* 0x000fe200078e68ff */
[----:B------:R-:W-:Y:S01]  /*9d40*/  FFMA R10, R95, R75, R10 ;  /* 0x0000004b5f0a7223 */ /* 0x000fe2000000000a */
[----:B------:R3:W-:Y:S01]  /*9d50*/  LDGSTS.E.BYPASS.128 [R89], [R4.64], !P0 ;  /* 0x0000000004597fae */ /* 0x0007e2000c101c4a */
[----:B------:R-:W-:Y:S01]  /*9d60*/  LEA R0, R131, 0x4000, 0xe ;  /* 0x0000400083007811 */ /* 0x000fe200078e70ff */
[----:B------:R-:W-:Y:S01]  /*9d70*/  FFMA R8, R95, R71, R8 ;  /* 0x000000475f087223 */ /* 0x000fe20000000008 */
[----:B------:R-:W-:Y:S01]  /*9d80*/  FFMA R101, R101, R69, R100 ;  /* 0x0000004565657223 */ /* 0x000fe20000000064 */
[----:B------:R4:W-:Y:S01]  /*9d90*/  LDGSTS.E.BYPASS.128 [R91], [R6.64], !P0 ;  /* 0x00000000065b7fae */ /* 0x0009e2000c101c4a */
[----:B------:R-:W-:Y:S01]  /*9da0*/  IADD3 R95, R141, R0, RZ ;  /* 0x000000008d5f7210 */ /* 0x000fe20007ffe0ff */
[----:B------:R-:W-:Y:S01]  /*9db0*/  FFMA R14, R103, R75, R14 ;  /* 0x0000004b670e7223 */ /* 0x000fe2000000000e */
[----:B------:R-:W-:Y:S01]  /*9dc0*/  FFMA R12, R102, R70, R101 ;  /* 0x00000046660c7223 */ /* 0x000fe20000000065 */
[----:B--2---:R-:W-:Y:S01]  /*9dd0*/  IADD3 R2, P1, R149, UR6, RZ ;  /* 0x0000000695027c10 */ /* 0x004fe2000ff3e0ff */
[----:B------:R-:W-:Y:S01]  /*9de0*/  USHF.L.U32 UR5, UR4, 0xd, URZ ;  /* 0x0000000d04057899 */ /* 0x000fe2000800063f */
[----:B------:R-:W-:Y:S01]  /*9df0*/  IADD3 R21, R135, R0, RZ ;  /* 0x0000000087157210 */ /* 0x000fe20007ffe0ff */
[----:B------:R-:W-:Y:S01]  /*9e00*/  FFMA R12, R103, R71, R12 ;  /* 0x00000047670c7223 */ /* 0x000fe2000000000c */
[----:B------:R-:W-:-:S02]  /*9e10*/  IADD3.X R3, R148, UR7, RZ, P1, !PT ;  /* 0x0000000794037c10 */ /* 0x000fc40008ffe4ff */
[----:B---3--:R-:W-:Y:S02]  /*9e20*/  IADD3 R4, P1, R153, UR6, RZ ;  /* 0x0000000699047c10 */ /* 0x008fe4000ff3e0ff */
[----:B----4-:R-:W-:Y:S01]  /*9e30*/  IADD3 R6, P2, R151, UR6, RZ ;  /* 0x0000000697067c10 */ /* 0x010fe2000ff5e0ff */
[----:B------:R2:W-:Y:S01]  /*9e40*/  LDGSTS.E.BYPASS.128 [R93], [R2.64], !P0 ;  /* 0x00000000025d7fae */ /* 0x0005e2000c101c4a */
[----:B------:R-:W-:Y:S02]  /*9e50*/  IADD3.X R5, R152, UR7, RZ, P1, !PT ;  /* 0x0000000798057c10 */ /* 0x000fe40008ffe4ff */
[----:B------:R-:W-:Y:S01]  /*9e60*/  IADD3.X R7, R150, UR7, RZ, P2, !PT ;  /* 0x0000000796077c10 */ /* 0x000fe200097fe4ff */
[----:B------:R-:W0:Y:S01]  /*9e70*/  LDGDEPBAR ;  /* 0x00000000000079af */ /* 0x000e220000000000 */
[-C--:B------:R-:W-:Y:S02]  /*9e80*/  IADD3 R89, R134, R0.reuse, RZ ;  /* 0x0000000086597210 */ /* 0x080fe40007ffe0ff */
[-C--:B------:R-:W-:Y:S01]  /*9e90*/  IADD3 R91, R133, R0.reuse, RZ ;  /* 0x00000000855b7210 */ /* 0x080fe20007ffe0ff */
[----:B------:R3:W-:Y:S01]  /*9ea0*/  LDGSTS.E.BYPASS.128 [R21], [R6.64], !P0 ;  /* 0x0000000006157fae */ /* 0x0007e2000c101c4a */
[----:B------:R-:W-:Y:S01]  /*9eb0*/  IADD3 R99, R140, R0, RZ ;  /* 0x000000008c637210 */ /* 0x000fe20007ffe0ff */
[C---:B-1----:R-:W-:Y:S01]  /*9ec0*/  FFMA R22, R16.reuse, R76, R22 ;  /* 0x0000004c10167223 */ /* 0x042fe20000000016 */
[----:B------:R-:W-:Y:S01]  /*9ed0*/  IADD3 R101, R139, R0, RZ ;  /* 0x000000008b657210 */ /* 0x000fe20007ffe0ff */
[----:B------:R1:W-:Y:S01]  /*9ee0*/  LDGSTS.E.BYPASS.128 [R89], [R4.64], !P0 ;  /* 0x0000000004597fae */ /* 0x0003e2000c101c4a */
[----:B--2---:R-:W-:Y:S01]  /*9ef0*/  IADD3 R2, P2, R155, UR6, RZ ;  /* 0x000000069b027c10 */ /* 0x004fe2000ff5e0ff */
[----:B------:R-:W-:Y:S01]  /*9f00*/  FFMA R72, R16, R72, R23 ;  /* 0x0000004810487223 */ /* 0x000fe20000000017 */
[----:B------:R-:W-:Y:S01]  /*9f10*/  IADD3 R93, R132, R0, RZ ;  /* 0x00000000845d7210 */ /* 0x000fe20007ffe0ff */
[----:B------:R-:W-:Y:S01]  /*9f20*/  FFMA R68, R16, R68, R97 ;  /* 0x0000004410447223 */ /* 0x000fe20000000061 */
[----:B------:R-:W-:Y:S01]  /*9f30*/  IADD3.X R3, R154, UR7, RZ, P2, !PT ;  /* 0x000000079a037c10 */ /* 0x000fe200097fe4ff */
[----:B------:R-:W-:Y:S01]  /*9f40*/  FFMA R96, R16, R64, R96 ;  /* 0x0000004010607223 */ /* 0x000fe20000000060 */
[----:B------:R-:W-:Y:S01]  /*9f50*/  IADD3 R103, R138, R0, RZ ;  /* 0x000000008a677210 */ /* 0x000fe20007ffe0ff */
[-C--:B---3--:R-:W-:Y:S01]  /*9f60*/  FFMA R21, R105, R77.reuse, R104 ;  /* 0x0000004d69157223 */ /* 0x088fe20000000068 */
[----:B------:R-:W-:Y:S01]  /*9f70*/  IADD3 R6, P1, R157, UR6, RZ ;  /* 0x000000069d067c10 */ /* 0x000fe2000ff3e0ff */
[----:B------:R2:W-:Y:S01]  /*9f80*/  LDGSTS.E.BYPASS.128 [R91], [R2.64], !P0 ;  /* 0x00000000025b7fae */ /* 0x0005e2000c101c4a */
[----:B------:R-:W-:Y:S01]  /*9f90*/  FFMA R77, R17, R77, R22 ;  /* 0x0000004d114d7223 */ /* 0x000fe20000000016 */
[----:B-1----:R-:W-:Y:S01]  /*9fa0*/  IADD3 R4, P2, R159, UR6, RZ ;  /* 0x000000069f047c10 */ /* 0x002fe2000ff5e0ff */
[-C--:B------:R-:W-:Y:S01]  /*9fb0*/  FFMA R89, R105, R73.reuse, R90 ;  /* 0x0000004969597223 */ /* 0x080fe2000000005a */
[----:B------:R-:W-:Y:S01]  /*9fc0*/  IADD3.X R7, R156, UR7, RZ, P1, !PT ;  /* 0x000000079c077c10 */ /* 0x000fe20008ffe4ff */
[----:B------:R-:W-:Y:S01]  /*9fd0*/  FFMA R73, R17, R73, R72 ;  /* 0x0000004911497223 */ /* 0x000fe20000000048 */
[----:B------:R-:W-:-:S03]  /*9fe0*/  IADD3.X R5, R158, UR7, RZ, P2, !PT ;  /* 0x000000079e057c10 */ /* 0x000fc600097fe4ff */
[----:B------:R1:W-:Y:S01]  /*9ff0*/  LDGSTS.E.BYPASS.128 [R93], [R6.64], !P0 ;  /* 0x00000000065d7fae */ /* 0x0003e2000c101c4a */
[-C--:B------:R-:W-:Y:S01]  /*a000*/  FFMA R22, R18, R74.reuse, R73 ;  /* 0x0000004a12167223 */ /* 0x080fe20000000049 */
[----:B--2---:R-:W-:Y:S02]  /*a010*/  IADD3 R2, P1, R161, UR6, RZ ;  /* 0x00000006a1027c10 */ /* 0x004fe4000ff3e0ff */
[----:B------:R2:W-:Y:S01]  /*a020*/  LDGSTS.E.BYPASS.128 [R95], [R4.64], !P0 ;  /* 0x00000000045f7fae */ /* 0x0005e2000c101c4a */
[C---:B------:R-:W-:Y:S01]  /*a030*/  FFMA R91, R105.reuse, R65, R20 ;  /* 0x00000041695b7223 */ /* 0x040fe20000000014 */
[-C--:B------:R-:W-:Y:S01]  /*a040*/  FFMA R105, R105, R69.reuse, R88 ;  /* 0x0000004569697223 */ /* 0x080fe20000000058 */
[----:B------:R-:W-:Y:S01]  /*a050*/  IADD3.X R3, R160, UR7, RZ, P1, !PT ;  /* 0x00000007a0037c10 */ /* 0x000fe20008ffe4ff */
[C---:B------:R-:W-:Y:S01]  /*a060*/  FFMA R20, R106.reuse, R74, R89 ;  /* 0x0000004a6a147223 */ /* 0x040fe20000000059 */
[C---:B------:R-:W-:Y:S01]  /*a070*/  FFMA R69, R17.reuse, R69, R68 ;  /* 0x0000004511457223 */ /* 0x040fe20000000044 */
[----:B------:R-:W-:Y:S01]  /*a080*/  FFMA R17, R17, R65, R96 ;  /* 0x0000004111117223 */ /* 0x000fe20000000060 */
[C---:B------:R-:W-:Y:S01]  /*a090*/  FFMA R0, R106.reuse, R66, R91 ;  /* 0x000000426a007223 */ /* 0x040fe2000000005b */
[----:B-1----:R-:W-:Y:S01]  /*a0a0*/  IADD3 R6, P2, R163, UR6, RZ ;  /* 0x00000006a3067c10 */ /* 0x002fe2000ff5e0ff */
[----:B------:R1:W-:Y:S01]  /*a0b0*/  LDGSTS.E.BYPASS.128 [R99], [R2.64], !P0 ;  /* 0x0000000002637fae */ /* 0x0003e2000c101c4a */
[----:B------:R-:W-:Y:S01]  /*a0c0*/  FFMA R88, R106, R78, R21 ;  /* 0x0000004e6a587223 */ /* 0x000fe20000000015 */
[----:B------:R-:W-:Y:S01]  /*a0d0*/  FFMA R66, R18, R66, R17 ;  /* 0x0000004212427223 */ /* 0x000fe20000000011 */
[----:B--2---:R-:W-:Y:S01]  /*a0e0*/  IADD3 R4, P3, R165, UR6, RZ ;  /* 0x00000006a5047c10 */ /* 0x004fe2000ff7e0ff */
[----:B------:R-:W-:Y:S01]  /*a0f0*/  UIADD3 UR6, UP1, UR6, 0x80, URZ ;  /* 0x0000008006067890 */ /* 0x000fe2000ff3e03f */
[----:B------:R-:W-:Y:S01]  /*a100*/  IADD3.X R7, R162, UR7, RZ, P2, !PT ;  /* 0x00000007a2077c10 */ /* 0x000fe200097fe4ff */
[----:B------:R-:W-:Y:S01]  /*a110*/  FFMA R106, R106, R70, R105 ;  /* 0x000000466a6a7223 */ /* 0x000fe20000000069 */
[----:B------:R-:W-:Y:S01]  /*a120*/  IADD3.X R5, R164, UR7, RZ, P3, !PT ;  /* 0x00000007a4057c10 */ /* 0x000fe20009ffe4ff */
[----:B------:R-:W-:Y:S01]  /*a130*/  UIADD3.X UR7, URZ, UR7, URZ, UP1, !UPT ;  /* 0x000000073f077290 */ /* 0x000fe20008ffe43f */
[C---:B------:R-:W-:Y:S01]  /*a140*/  FFMA R22, R19.reuse, R75, R22 ;  /* 0x0000004b13167223 */ /* 0x040fe20000000016 */
[----:B------:R2:W-:Y:S01]  /*a150*/  LDGSTS.E.BYPASS.128 [R101], [R6.64], !P0 ;  /* 0x0000000006657fae */ /* 0x0005e2000c101c4a */
[----:B------:R-:W-:-:S03]  /*a160*/  FFMA R21, R19, R67, R66 ;  /* 0x0000004313157223 */ /* 0x000fc60000000042 */
[----:B------:R3:W-:Y:S01]  /*a170*/  LDGSTS.E.BYPASS.128 [R103], [R4.64], !P0 ;  /* 0x0000000004677fae */ /* 0x0007e2000c101c4a */
[----:B------:R-:W-:-:S03]  /*a180*/  ISETP.GE.U32.AND P0, PT, R136, 0x730, PT ;  /* 0x000007308800780c */ /* 0x000fc60003f06070 */
[----:B------:R-:W0:Y:S01]  /*a190*/  LDGDEPBAR ;  /* 0x00000000000079af */ /* 0x000e220000000000 */
[C---:B--2---:R-:W-:Y:S01]  /*a1a0*/  FFMA R6, R107.reuse, R75, R20 ;  /* 0x0000004b6b067223 */ /* 0x044fe20000000014 */
[C---:B------:R-:W-:Y:S01]  /*a1b0*/  FFMA R20, R18.reuse, R70, R69 ;  /* 0x0000004612147223 */ /* 0x040fe20000000045 */
[----:B------:R-:W-:Y:S01]  /*a1c0*/  FFMA R18, R18, R78, R77 ;  /* 0x0000004e12127223 */ /* 0x000fe2000000004d */
[C---:B------:R-:W-:Y:S01]  /*a1d0*/  FFMA R7, R107.reuse, R79, R88 ;  /* 0x0000004f6b077223 */ /* 0x040fe20000000058 */
[C---:B---3--:R-:W-:Y:S01]  /*a1e0*/  FFMA R5, R107.reuse, R67, R0 ;  /* 0x000000436b057223 */ /* 0x048fe20000000000 */
[----:B------:R-:W-:Y:S01]  /*a1f0*/  FFMA R4, R107, R71, R106 ;  /* 0x000000476b047223 */ /* 0x000fe2000000006a */
[C---:B------:R-:W-:Y:S01]  /*a200*/  FFMA R23, R19.reuse, R79, R18 ;  /* 0x0000004f13177223 */ /* 0x040fe20000000012 */
[----:B------:R-:W-:Y:S01]  /*a210*/  FFMA R20, R19, R71, R20 ;  /* 0x0000004713147223 */ /* 0x000fe20000000014 */
[----:B------:R-:W-:-:S04]  /*a220*/  DEPBAR.LE SB0, 0x2 ;  /* 0x000080800000791a */ /* 0x000fc80000000000 */
[----:B------:R-:W-:Y:S06]  /*a230*/  BAR.SYNC 0x0 ;  /* 0x0000000000007b1d */ /* 0x000fec0000000000 */
[----:B-1----:R-:W-:Y:S01]  /*a240*/  @P0 CALL.REL.NOINC `(.L_x_0) ;  /* 0x0000001000000944 */ /* 0x002fe20003c00000 */
[----:B------:R-:W-:Y:S05]  /*a250*/  BRA `(.L_x_1) ;  /* 0xffff70d000007947 */ /* 0x000fea000383ffff */
.L_x_0:
[----:B------:R-:W2:Y:S01]  /*a260*/  LDL.LU R92, [R1] ;  /* 0x00000000015c7983 */ /* 0x000ea20000300800 */
[----:B------:R-:W-:-:S04]  /*a270*/  DEPBAR.LE SB0, 0x0 ;  /* 0x000080000000791a */ /* 0x000fc80000000000 */
[----:B------:R-:W1:Y:S04]  /*a280*/  S2R R129, SR_TID.X ;  /* 0x0000000000817919 */ /* 0x000e680000002100 */
[----:B------:R-:W3:Y:S01]  /*a290*/  S2R R0, SR_TID.X ;  /* 0x0000000000007919 */ /* 0x000ee20000002100 */
[----:B-1----:R-:W-:Y:S02]  /*a2a0*/  SHF.L.U32 R129, R129, 0x2, RZ ;  /* 0x0000000281817819 */ /* 0x002fe400000006ff */
[----:B---3--:R-:W-:Y:S02]  /*a2b0*/  SHF.R.U32.HI R3, RZ, 0x5, R0 ;  /* 0x00000005ff037819 */ /* 0x008fe40000011600 */
[----:B------:R-:W-:Y:S02]  /*a2c0*/  LOP3.LUT R126, R129, 0x7c, RZ, 0xc0, !PT ;  /* 0x0000007c817e7812 */ /* 0x000fe400078ec0ff */
[----:B------:R-:W-:-:S05]  /*a2d0*/  SGXT.U32 R3, R3, 0x2 ;  /* 0x000000020303781a */ /* 0x000fca0000000000 */
[C---:B------:R-:W-:Y:S01]  /*a2e0*/  IMAD R88, R3.reuse, 0x210, R126 ;  /* 0x0000021003587824 */ /* 0x040fe200078e027e */
[----:B------:R-:W-:Y:S06]  /*a2f0*/  BAR.SYNC 0x0 ;  /* 0x0000000000007b1d */ /* 0x000fec0000000000 */
[----:B------:R-:W-:Y:S01]  /*a300*/  SHF.L.U32 R2, R88, 0x2, RZ ;  /* 0x0000000258027819 */ /* 0x000fe200000006ff */
[----:B------:R-:W-:Y:S04]  /*a310*/  STS.128 [R88.X4], R60 ;  /* 0x0000003c58007388 */ /* 0x000fe80000004c00 */
[----:B------:R-:W-:Y:S01]  /*a320*/  IMAD R2, R3, -0x630, R2 ;  /* 0xfffff9d003027824 */ /* 0x000fe200078e0202 */
[----:B------:R-:W-:Y:S04]  /*a330*/  STS.128 [R88.X4+0x210], R56 ;  /* 0x0002103858007388 */ /* 0x000fe80000004c00 */
[----:B------:R-:W-:Y:S04]  /*a340*/  STS.128 [R88.X4+0x420], R52 ;  /* 0x0004203458007388 */ /* 0x000fe80000004c00 */
[----:B------:R-:W-:Y:S04]  /*a350*/  STS.128 [R88.X4+0x630], R48 ;  /* 0x0006303058007388 */ /* 0x000fe80000004c00 */
[----:B------:R-:W-:Y:S06]  /*a360*/  BAR.SYNC 0x0 ;  /* 0x0000000000007b1d */ /* 0x000fec0000000000 */
[----:B------:R-:W1:Y:S04]  /*a370*/  LDS.128 R72, [R2] ;  /* 0x0000000002487984 */ /* 0x000e680000000c00 */
[----:B------:R-:W3:Y:S04]  /*a380*/  LDS.128 R76, [R2+0x840] ;  /* 0x00084000024c7984 */ /* 0x000ee80000000c00 */
[----:B------:R-:W4:Y:S04]  /*a390*/  LDS.128 R68, [R2+0x1080] ;  /* 0x0010800002447984 */ /* 0x000f280000000c00 */
[----:B------:R-:W5:Y:S04]  /*a3a0*/  LDS.128 R64, [R2+0x18c0] ;  /* 0x0018c00002407984 */ /* 0x000f680000000c00 */
[----:B------:R-:W-:Y:S06]  /*a3b0*/  BAR.SYNC 0x0 ;  /* 0x0000000000007b1d */ /* 0x000fec0000000000 */
[----:B------:R-:W-:Y:S04]  /*a3c0*/  STS.128 [R88.X4], R44 ;  /* 0x0000002c58007388 */ /* 0x000fe80000004c00 */
[----:B------:R-:W-:Y:S04]  /*a3d0*/  STS.128 [R88.X4+0x210], R40 ;  /* 0x0002102858007388 */ /* 0x000fe80000004c00 */
[----:B------:R-:W-:Y:S04]  /*a3e0*/  STS.128 [R88.X4+0x420], R36 ;  /* 0x0004202458007388 */ /* 0x000fe80000004c00 */
[----:B------:R-:W-:Y:S04]  /*a3f0*/  STS.128 [R88.X4+0x630], R32 ;  /* 0x0006302058007388 */ /* 0x000fe80000004c00 */
[----:B------:R-:W-:Y:S06]  /*a400*/  BAR.SYNC 0x0 ;  /* 0x0000000000007b1d */ /* 0x000fec0000000000 */
[----:B------:R-:W1:Y:S01]  /*a410*/  LDS.128 R60, [R2] ;  /* 0x00000000023c7984 */ /* 0x000e620000000c00 */
[----:B------:R-:W-:-:S03]  /*a420*/  LOP3.LUT R3, R137, 0x4, RZ, 0xfc, !PT ;  /* 0x0000000489037812 */ /* 0x000fc600078efcff */
[----:B------:R-:W1:Y:S04]  /*a430*/  LDS.128 R48, [R2+0x840] ;  /* 0x0008400002307984 */ /* 0x000e680000000c00 */
[----:B------:R-:W1:Y:S04]  /*a440*/  LDS.128 R52, [R2+0x1080] ;  /* 0x0010800002347984 */ /* 0x000e680000000c00 */
[----:B------:R-:W1:Y:S04]  /*a450*/  LDS.128 R56, [R2+0x18c0] ;  /* 0x0018c00002387984 */ /* 0x000e680000000c00 */
[----:B------:R-:W-:Y:S06]  /*a460*/  BAR.SYNC 0x0 ;  /* 0x0000000000007b1d */ /* 0x000fec0000000000 */
[----:B------:R3:W-:Y:S04]  /*a470*/  STS.128 [R88.X4+0x210], R24 ;  /* 0x0002101858007388 */ /* 0x0007e80000004c00 */
[----:B------:R-:W-:Y:S04]  /*a480*/  STS.128 [R88.X4], R28 ;  /* 0x0000001c58007388 */ /* 0x000fe80000004c00 */
[----:B------:R-:W-:Y:S04]  /*a490*/  STS.128 [R88.X4+0x420], R80 ;  /* 0x0004205058007388 */ /* 0x000fe80000004c00 */
[----:B------:R-:W-:Y:S01]  /*a4a0*/  STS.128 [R88.X4+0x630], R84 ;  /* 0x0006305458007388 */ /* 0x000fe20000004c00 */
[----:B---3--:R-:W-:-:S03]  /*a4b0*/  LOP3.LUT R25, R137, 0x8, RZ, 0xfc, !PT ;  /* 0x0000000889197812 */ /* 0x008fc600078efcff */
[----:B------:R-:W-:Y:S06]  /*a4c0*/  BAR.SYNC 0x0 ;  /* 0x0000000000007b1d */ /* 0x000fec0000000000 */
[C---:B------:R-:W-:Y:S01]  /*a4d0*/  LOP3.LUT R27, R137.reuse, 0xc, RZ, 0xfc, !PT ;  /* 0x0000000c891b7812 */ /* 0x040fe200078efcff */
[----:B------:R-:W3:Y:S01]  /*a4e0*/  LDS.128 R40, [R2] ;  /* 0x0000000002287984 */ /* 0x000ee20000000c00 */
[----:B------:R-:W-:-:S03]  /*a4f0*/  LOP3.LUT R29, R137, 0x10, RZ, 0xfc, !PT ;  /* 0x00000010891d7812 */ /* 0x000fc600078efcff */
[----:B------:R-:W1:Y:S01]  /*a500*/  LDS.128 R36, [R2+0x840] ;  /* 0x0008400002247984 */ /* 0x000e620000000c00 */
[----:B------:R-:W-:-:S03]  /*a510*/  MOV R81, 0x4 ;  /* 0x0000000400517802 */ /* 0x000fc60000000f00 */
[----:B------:R-:W1:Y:S04]  /*a520*/  LDS.128 R32, [R2+0x1080] ;  /* 0x0010800002207984 */ /* 0x000e680000000c00 */
[----:B------:R-:W1:Y:S04]  /*a530*/  LDS.128 R16, [R2+0x18c0] ;  /* 0x0018c00002107984 */ /* 0x000e680000000c00 */
[----:B------:R-:W-:Y:S06]  /*a540*/  BAR.SYNC 0x0 ;  /* 0x0000000000007b1d */ /* 0x000fec0000000000 */
[----:B------:R-:W-:Y:S04]  /*a550*/  STS.128 [R88.X4+0x420], R4 ;  /* 0x0004200458007388 */ /* 0x000fe80000004c00 */
[----:B------:R-:W-:Y:S04]  /*a560*/  STS.128 [R88.X4], R8 ;  /* 0x0000000858007388 */ /* 0x000fe80000004c00 */
[----:B------:R3:W-:Y:S04]  /*a570*/  STS.128 [R88.X4+0x210], R12 ;  /* 0x0002100c58007388 */ /* 0x0007e80000004c00 */
[----:B------:R4:W-:Y:S01]  /*a580*/  STS.128 [R88.X4+0x630], R20 ;  /* 0x0006301458007388 */ /* 0x0009e20000004c00 */
[----:B---3--:R-:W-:-:S02]  /*a590*/  LOP3.LUT R15, R137, 0x18, RZ, 0xfc, !PT ;  /* 0x00000018890f7812 */ /* 0x008fc400078efcff */
[C---:B----4-:R-:W-:Y:S02]  /*a5a0*/  LOP3.LUT R21, R137.reuse, 0x1c, RZ, 0xfc, !PT ;  /* 0x0000001c89157812 */ /* 0x050fe400078efcff */
[C---:B------:R-:W-:Y:S02]  /*a5b0*/  LOP3.LUT R23, R137.reuse, 0x20, RZ, 0xfc, !PT ;  /* 0x0000002089177812 */ /* 0x040fe400078efcff */
[C---:B------:R-:W-:Y:S02]  /*a5c0*/  LOP3.LUT R31, R137.reuse, 0x2c, RZ, 0xfc, !PT ;  /* 0x0000002c891f7812 */ /* 0x040fe400078efcff */
[C---:B------:R-:W-:Y:S02]  /*a5d0*/  LOP3.LUT R45, R137.reuse, 0x30, RZ, 0xfc, !PT ;  /* 0x00000030892d7812 */ /* 0x040fe400078efcff */
[----:B------:R-:W-:Y:S02]  /*a5e0*/  LOP3.LUT R47, R137, 0x34, RZ, 0xfc, !PT ;  /* 0x00000034892f7812 */ /* 0x000fe400078efcff */
[----:B--2---:R-:W-:-:S04]  /*a5f0*/  LOP3.LUT R0, R92, 0x7c, R129, 0xf8, !PT ;  /* 0x0000007c5c007812 */ /* 0x004fc800078ef881 */
[----:B------:R-:W-:-:S04]  /*a600*/  ISETP.GE.AND P0, PT, R0, 0x200, PT ;  /* 0x000002000000780c */ /* 0x000fc80003f06270 */
[----:B------:R-:W-:Y:S02]  /*a610*/  ISETP.LT.AND P1, PT, R137, c[0x0][0x178], !P0 ;  /* 0x00005e0089007a0c */ /* 0x000fe40004721270 */
[----:B------:R-:W-:Y:S02]  /*a620*/  ISETP.LT.AND P2, PT, R3, c[0x0][0x178], !P0 ;  /* 0x00005e0003007a0c */ /* 0x000fe40004741270 */
[----:B------:R-:W-:Y:S02]  /*a630*/  ISETP.LT.AND P3, PT, R25, c[0x0][0x178], !P0 ;  /* 0x00005e0019007a0c */ /* 0x000fe40004761270 */
[-C--:B------:R-:W-:Y:S02]  /*a640*/  LEA R4, R137, R0.reuse, 0x9 ;  /* 0x0000000089047211 */ /* 0x080fe400078e48ff */
[----:B------:R-:W-:Y:S02]  /*a650*/  ISETP.LT.AND P4, PT, R27, c[0x0][0x178], !P0 ;  /* 0x00005e001b007a0c */ /* 0x000fe40004781270 */
[----:B------:R-:W-:-:S02]  /*a660*/  LEA R3, R3, R0, 0x9 ;  /* 0x0000000003037211 */ /* 0x000fc400078e48ff */
[----:B------:R-:W-:Y:S02]  /*a670*/  ISETP.LT.AND P5, PT, R29, c[0x0][0x178], !P0 ;  /* 0x00005e001d007a0c */ /* 0x000fe400047a1270 */
[-C--:B------:R-:W-:Y:S02]  /*a680*/  LEA R8, R25, R0.reuse, 0x9 ;  /* 0x0000000019087211 */ /* 0x080fe400078e48ff */
[-C--:B------:R-:W-:Y:S01]  /*a690*/  LEA R10, R27, R0.reuse, 0x9 ;  /* 0x000000001b0a7211 */ /* 0x080fe200078e48ff */
[-C--:B------:R-:W-:Y:S01]  /*a6a0*/  IMAD.WIDE R4, R4, R81.reuse, c[0x0][0x170] ;  /* 0x00005c0004047625 */ /* 0x080fe200078e0251 */
[----:B------:R-:W-:Y:S01]  /*a6b0*/  LEA R12, R29, R0, 0x9 ;  /* 0x000000001d0c7211 */ /* 0x000fe200078e48ff */
[----:B------:R-:W-:Y:S06]  /*a6c0*/  BAR.SYNC 0x0 ;  /* 0x0000000000007b1d */ /* 0x000fec0000000000 */
[-C--:B------:R-:W-:Y:S01]  /*a6d0*/  IMAD.WIDE R6, R3, R81.reuse, c[0x0][0x170] ;  /* 0x00005c0003067625 */ /* 0x080fe200078e0251 */
[----:B-1----:R-:W-:Y:S03]  /*a6e0*/  @P1 STG.E.128 [R4.64], R72 ;  /* 0x0000004804001986 */ /* 0x002fe6000c101d0a */
[-C--:B------:R-:W-:Y:S01]  /*a6f0*/  IMAD.WIDE R8, R8, R81.reuse, c[0x0][0x170] ;  /* 0x00005c0008087625 */ /* 0x080fe200078e0251 */
[----:B------:R-:W-:Y:S03]  /*a700*/  @P2 STG.E.128 [R6.64], R76 ;  /* 0x0000004c06002986 */ /* 0x000fe6000c101d0a */
[-C--:B------:R-:W-:Y:S01]  /*a710*/  IMAD.WIDE R10, R10, R81.reuse, c[0x0][0x170] ;  /* 0x00005c000a0a7625 */ /* 0x080fe200078e0251 */
[----:B------:R-:W-:Y:S03]  /*a720*/  @P3 STG.E.128 [R8.64], R68 ;  /* 0x0000004408003986 */ /* 0x000fe6000c101d0a */
[----:B------:R-:W-:Y:S01]  /*a730*/  IMAD.WIDE R12, R12, R81, c[0x0][0x170] ;  /* 0x00005c000c0c7625 */ /* 0x000fe200078e0251 */
[----:B-----5:R-:W-:Y:S01]  /*a740*/  @P4 STG.E.128 [R10.64], R64 ;  /* 0x000000400a004986 */ /* 0x020fe2000c101d0a */
[----:B------:R-:W-:-:S02]  /*a750*/  ISETP.LT.AND P2, PT, R15, c[0x0][0x178], !P0 ;  /* 0x00005e000f007a0c */ /* 0x000fc40004741270 */
[----:B------:R-:W-:Y:S01]  /*a760*/  LEA R22, R15, R0, 0x9 ;  /* 0x000000000f167211 */ /* 0x000fe200078e48ff */
[----:B------:R1:W-:Y:S04]  /*a770*/  @P5 STG.E.128 [R12.64], R60 ;  /* 0x0000003c0c005986 */ /* 0x0003e8000c101d0a */
[----:B------:R-:W2:Y:S04]  /*a780*/  LDS.128 R12, [R2] ;  /* 0x00000000020c7984 */ /* 0x000ea80000000c00 */
[----:B------:R-:W3:Y:S04]  /*a790*/  LDS.128 R8, [R2+0x840] ;  /* 0x0008400002087984 */ /* 0x000ee80000000c00 */
[----:B------:R-:W4:Y:S01]  /*a7a0*/  LDS.128 R4, [R2+0x1080] ;  /* 0x0010800002047984 */ /* 0x000f220000000c00 */
[----:B------:R-:W-:-:S02]  /*a7b0*/  LOP3.LUT R3, R137, 0x14, RZ, 0xfc, !PT ;  /* 0x0000001489037812 */ /* 0x000fc400078efcff */
[----:B------:R-:W-:Y:S02]  /*a7c0*/  LOP3.LUT R25, R137, 0x24, RZ, 0xfc, !PT ;  /* 0x0000002489197812 */ /* 0x000fe400078efcff */
[----:B------:R-:W-:Y:S02]  /*a7d0*/  ISETP.LT.AND P1, PT, R3, c[0x0][0x178], !P0 ;  /* 0x00005e0003007a0c */ /* 0x000fe40004721270 */
[----:B------:R-:W-:Y:S02]  /*a7e0*/  ISETP.LT.AND P3, PT, R21, c[0x0][0x178], !P0 ;  /* 0x00005e0015007a0c */ /* 0x000fe40004761270 */
[----:B------:R-:W-:Y:S02]  /*a7f0*/  LEA R20, R3, R0, 0x9 ;  /* 0x0000000003147211 */ /* 0x000fe400078e48ff */
[----:B------:R-:W-:Y:S02]  /*a800*/  ISETP.LT.AND P4, PT, R23, c[0x0][0x178], !P0 ;  /* 0x00005e0017007a0c */ /* 0x000fe40004781270 */
[----:B------:R-:W-:-:S02]  /*a810*/  ISETP.LT.AND P5, PT, R25, c[0x0][0x178], !P0 ;  /* 0x00005e0019007a0c */ /* 0x000fc400047a1270 */
[-C--:B------:R-:W-:Y:S02]  /*a820*/  LEA R24, R21, R0.reuse, 0x9 ;  /* 0x0000000015187211 */ /* 0x080fe400078e48ff */
[-C--:B------:R-:W-:Y:S01]  /*a830*/  LEA R26, R23, R0.reuse, 0x9 ;  /* 0x00000000171a7211 */ /* 0x080fe200078e48ff */
[-C--:B------:R-:W-:Y:S01]  /*a840*/  IMAD.WIDE R20, R20, R81.reuse, c[0x0][0x170] ;  /* 0x00005c0014147625 */ /* 0x080fe200078e0251 */
[----:B------:R-:W-:Y:S02]  /*a850*/  LEA R28, R25, R0, 0x9 ;  /* 0x00000000191c7211 */ /* 0x000fe400078e48ff */
[C---:B------:R-:W-:Y:S01]  /*a860*/  LOP3.LUT R3, R137.reuse, 0x28, RZ, 0xfc, !PT ;  /* 0x0000002889037812 */ /* 0x040fe200078efcff */
[-C--:B------:R-:W-:Y:S01]  /*a870*/  IMAD.WIDE R22, R22, R81.reuse, c[0x0][0x170] ;  /* 0x00005c0016167625 */ /* 0x080fe200078e0251 */
[----:B------:R5:W-:Y:S03]  /*a880*/  @P1 STG.E.128 [R20.64], R48 ;  /* 0x0000003014001986 */ /* 0x000be6000c101d0a */
[-C--:B------:R-:W-:Y:S01]  /*a890*/  IMAD.WIDE R24, R24, R81.reuse, c[0x0][0x170] ;  /* 0x00005c0018187625 */ /* 0x080fe200078e0251 */
[----:B------:R2:W-:Y:S03]  /*a8a0*/  @P2 STG.E.128 [R22.64], R52 ;  /* 0x0000003416002986 */ /* 0x0005e6000c101d0a */
[----:B------:R-:W-:Y:S01]  /*a8b0*/  IMAD.WIDE R26, R26, R81, c[0x0][0x170] ;  /* 0x00005c001a1a7625 */ /* 0x000fe200078e0251 */
[----:B-1----:R-:W-:-:S03]  /*a8c0*/  LOP3.LUT R61, R137, 0x38, RZ, 0xfc, !PT ;  /* 0x00000038893d7812 */ /* 0x002fc600078efcff */
[----:B------:R-:W-:Y:S01]  /*a8d0*/  IMAD.WIDE R28, R28, R81, c[0x0][0x170] ;  /* 0x00005c001c1c7625 */ /* 0x000fe200078e0251 */
[----:B------:R-:W-:Y:S01]  /*a8e0*/  ISETP.LT.AND P1, PT, R3, c[0x0][0x178], !P0 ;  /* 0x00005e0003007a0c */ /* 0x000fe20004721270 */
[----:B------:R1:W-:Y:S01]  /*a8f0*/  @P3 STG.E.128 [R24.64], R56 ;  /* 0x0000003818003986 */ /* 0x0003e2000c101d0a */
[----:B------:R-:W-:Y:S02]  /*a900*/  LOP3.LUT R137, R137, 0x3c, RZ, 0xfc, !PT ;  /* 0x0000003c89897812 */ /* 0x000fe400078efcff */
[----:B------:R-:W-:Y:S01]  /*a910*/  ISETP.LT.AND P2, PT, R31, c[0x0][0x178], !P0 ;  /* 0x00005e001f007a0c */ /* 0x000fe20004741270 */
[----:B------:R3:W-:Y:S01]  /*a920*/  @P4 STG.E.128 [R26.64], R40 ;  /* 0x000000281a004986 */ /* 0x0007e2000c101d0a */
[----:B------:R-:W-:Y:S02]  /*a930*/  ISETP.LT.AND P3, PT, R45, c[0x0][0x178], !P0 ;  /* 0x00005e002d007a0c */ /* 0x000fe40004761270 */
[----:B-----5:R-:W-:Y:S01]  /*a940*/  LEA R20, R3, R0, 0x9 ;  /* 0x0000000003147211 */ /* 0x020fe200078e48ff */
[----:B------:R5:W-:Y:S01]  /*a950*/  @P5 STG.E.128 [R28.64], R36 ;  /* 0x000000241c005986 */ /* 0x000be2000c101d0a */
[----:B------:R-:W-:-:S02]  /*a960*/  ISETP.LT.AND P4, PT, R47, c[0x0][0x178], !P0 ;  /* 0x00005e002f007a0c */ /* 0x000fc40004781270 */
[-C--:B--2---:R-:W-:Y:S02]  /*a970*/  LEA R22, R31, R0.reuse, 0x9 ;  /* 0x000000001f167211 */ /* 0x084fe400078e48ff */
[----:B------:R-:W-:Y:S02]  /*a980*/  ISETP.LT.AND P5, PT, R61, c[0x0][0x178], !P0 ;  /* 0x00005e003d007a0c */ /* 0x000fe400047a1270 */
[----:B------:R-:W-:Y:S02]  /*a990*/  ISETP.LT.AND P0, PT, R137, c[0x0][0x178], !P0 ;  /* 0x00005e0089007a0c */ /* 0x000fe40004701270 */
[-C--:B-1----:R-:W-:Y:S01]  /*a9a0*/  LEA R24, R45, R0.reuse, 0x9 ;  /* 0x000000002d187211 */ /* 0x082fe200078e48ff */
[----:B------:R-:W-:Y:S01]  /*a9b0*/  IMAD.WIDE R20, R20, R81, c[0x0][0x170] ;  /* 0x00005c0014147625 */ /* 0x000fe200078e0251 */
[----:B---3--:R-:W-:-:S03]  /*a9c0*/  LEA R26, R47, R0, 0x9 ;  /* 0x000000002f1a7211 */ /* 0x008fc600078e48ff */
[----:B------:R-:W-:Y:S01]  /*a9d0*/  IMAD.WIDE R22, R22, R81, c[0x0][0x170] ;  /* 0x00005c0016167625 */ /* 0x000fe200078e0251 */
[----:B-----5:R-:W-:-:S03]  /*a9e0*/  LEA R28, R61, R0, 0x9 ;  /* 0x000000003d1c7211 */ /* 0x020fc600078e48ff */
[-C--:B------:R-:W-:Y:S01]  /*a9f0*/  IMAD.WIDE R24, R24, R81.reuse, c[0x0][0x170] ;  /* 0x00005c0018187625 */ /* 0x080fe200078e0251 */
[----:B------:R1:W-:Y:S03]  /*aa00*/  @P1 STG.E.128 [R20.64], R32 ;  /* 0x0000002014001986 */ /* 0x0003e6000c101d0a */
[-C--:B------:R-:W-:Y:S01]  /*aa10*/  IMAD.WIDE R26, R26, R81.reuse, c[0x0][0x170] ;  /* 0x00005c001a1a7625 */ /* 0x080fe200078e0251 */
[----:B------:R1:W-:Y:S03]  /*aa20*/  @P2 STG.E.128 [R22.64], R16 ;  /* 0x0000001016002986 */ /* 0x0003e6000c101d0a */
[----:B------:R-:W-:Y:S01]  /*aa30*/  IMAD.WIDE R28, R28, R81, c[0x0][0x170] ;  /* 0x00005c001c1c7625 */ /* 0x000fe200078e0251 */
[----:B------:R1:W-:Y:S04]  /*aa40*/  @P3 STG.E.128 [R24.64], R12 ;  /* 0x0000000c18003986 */ /* 0x0003e8000c101d0a */
[----:B------:R1:W-:Y:S04]  /*aa50*/  @P4 STG.E.128 [R26.64], R8 ;  /* 0x000000081a004986 */ /* 0x0003e8000c101d0a */
[----:B----4-:R1:W-:Y:S01]  /*aa60*/  @P5 STG.E.128 [R28.64], R4 ;  /* 0x000000041c005986 */ /* 0x0103e2000c101d0a */
[----:B------:R-:W-:Y:S05]  /*aa70*/  @!P0 EXIT ;  /* 0x000000000000894d */ /* 0x000fea0003800000 */
[----:B-1----:R-:W1:Y:S01]  /*aa80*/  LDS.128 R8, [R2+0x18c0] ;  /* 0x0018c00002087984 */ /* 0x002e620000000c00 */
[----:B------:R-:W-:-:S05]  /*aa90*/  LEA R4, R137, R0, 0x9 ;  /* 0x0000000089047211 */ /* 0x000fca00078e48ff */
[----:B------:R-:W-:-:S05]  /*aaa0*/  IMAD.WIDE R4, R4, R81, c[0x0][0x170] ;  /* 0x00005c0004047625 */ /* 0x000fca00078e0251 */
[----:B-1----:R-:W-:Y:S01]  /*aab0*/  STG.E.128 [R4.64], R8 ;  /* 0x0000000804007986 */ /* 0x002fe2000c101d0a */
[----:B------:R-:W-:Y:S05]  /*aac0*/  EXIT ;  /* 0x000000000000794d */ /* 0x000fea0003800000 */
.L_x_2:
[----:B------:R-:W-:-:S00]  /*aad0*/  BRA `(.L_x_2) ;  /* 0xfffffff000007947 */ /* 0x000fc0000383ffff */
[----:B------:R-:W-:-:S00]  /*aae0*/  NOP ;  /* 0x0000000000007918 */ /* 0x000fc00000000000 */
        /* <DEDUP_REMOVED lines=9> */
.L_x_3:


//--------------------- .nv.shared.triton_mm      --------------------------
	.section	.nv.shared.triton_mm,"aw",@nobits
	.align	16
